def gluon_tcgen05(
    a_ptr,
    b_ptr,
    c_ptr,
    M,
    N,
    K,
    stride_am,
    stride_bk,
    stride_cm,
    BLOCK_M: gl.constexpr,
    BLOCK_N: gl.constexpr,
    BLOCK_K: gl.constexpr,
    DTYPE: gl.constexpr,
    A_LAYOUT: gl.constexpr,
    B_LAYOUT: gl.constexpr,
    C_LAYOUT: gl.constexpr,
    B_SHAPE: gl.constexpr,
    TMEM_LAYOUT: gl.constexpr,
    TMEM_REG: gl.constexpr,
    TRANS_B: gl.constexpr,
    NUM_BUFFERS: gl.constexpr,
):
    a_desc = tma.make_tensor_descriptor(
        a_ptr, [M, K], [stride_am, 1], [BLOCK_M, BLOCK_K], A_LAYOUT
    )
    b_desc = tma.make_tensor_descriptor(
        b_ptr,
        [N, K] if TRANS_B else [K, N],
        [stride_bk, 1],
        B_SHAPE,
        B_LAYOUT,
    )
    c_desc = tma.make_tensor_descriptor(
        c_ptr, [M, N], [stride_cm, 1], [BLOCK_M, BLOCK_N], C_LAYOUT
    )

    a_bufs = gl.allocate_shared_memory(
        DTYPE, [NUM_BUFFERS, BLOCK_M, BLOCK_K], A_LAYOUT
    )
    b_bufs = gl.allocate_shared_memory(DTYPE, [NUM_BUFFERS] + B_SHAPE, B_LAYOUT)

    pid_m = gl.program_id(0)
    pid_n = gl.program_id(1)
    off_m = pid_m * BLOCK_M
    off_n = pid_n * BLOCK_N

    tma_bars = gl.allocate_shared_memory(
        gl.int64, [NUM_BUFFERS, 1], mbarrier.MBarrierLayout()
    )
    mma_bars = gl.allocate_shared_memory(
        gl.int64, [NUM_BUFFERS, 1], mbarrier.MBarrierLayout()
    )
    for i in gl.static_range(NUM_BUFFERS):
        mbarrier.init(tma_bars.index(i), count=1)
        mbarrier.init(mma_bars.index(i), count=1)

    acc_tmem = allocate_tensor_memory(gl.float32, [BLOCK_M, BLOCK_N], TMEM_LAYOUT)
    idx = 0
    phase = 0
    use_acc = False
    for k in range(0, K, BLOCK_K):
        a = a_bufs.index(idx)
        b = b_bufs.index(idx)
        tma_bar = tma_bars.index(idx)
        mma_bar = mma_bars.index(idx)
        mbarrier.expect(
            tma_bar, a_desc.block_type.nbytes + b_desc.block_type.nbytes
        )
        tma.async_copy_global_to_shared(a_desc, [off_m, k], tma_bar, a)
        tma.async_copy_global_to_shared(
            b_desc, [off_n, k] if TRANS_B else [k, off_n], tma_bar, b
        )
        mbarrier.wait(tma_bar, phase=phase)

        if TRANS_B:
            b = b.permute((1, 0))
        tcgen05_mma(a, b, acc_tmem, use_acc=use_acc)
        tcgen05_commit(mma_bar)
        mbarrier.wait(mma_bar, phase=phase)
        use_acc = True

        idx += 1
        if idx == NUM_BUFFERS:
            idx = 0
            phase ^= 1

    for i in gl.static_range(NUM_BUFFERS):
        mbarrier.invalidate(tma_bars.index(i))
        mbarrier.invalidate(mma_bars.index(i))

    acc = acc_tmem.load(TMEM_REG)
    c_smem = gl.allocate_shared_memory(DTYPE, [BLOCK_M, BLOCK_N], C_LAYOUT)
    c_smem.store(acc.to(DTYPE))
    fence_async_shared()
    tma.async_copy_shared_to_global(c_desc, [off_m, off_n], c_smem)
    tma.store_wait(pendings=0)

# config = {"BLOCK_K": 64, "BLOCK_M": 64, "BLOCK_N": 64, "arch": "sm_100", "dtype": "bf16", "num_buffers": 2, "num_warps": 4, "trans_b": 0}
# arch = sm_100


// ===== COMPILED SASS (sm_100a) =====

	.target	sm_100a

	.elftype	@"ET_EXEC"


//--------------------- .note.nv.tkinfo           --------------------------
	.section	.note.nv.tkinfo,"",@"SHT_NOTE"
	.sectionflags	@"SHF_NOTE_NV_TKINFO"
	.tkinfo
        /*0018*/ 	.word	0x00000081
        /*0030*/ 	.string	""
        /*0030*/ 	.string	"ptxas-blackwell"
        /*0030*/ 	.string	"Cuda compilation tools, release 12.9, V12.9.86"
        /*0030*/ 	.string	"Build cuda_12.9.r12.9/compiler.36037853_0"
        /*0030*/ 	.string	"-v  -suppress-debug-info  -lineinfo  -arch sm_100a "



//--------------------- .note.nv.cuver            --------------------------
	.section	.note.nv.cuver,"",@"SHT_NOTE"
	.sectionflags	@"SHF_NOTE_NV_CUVER"
        /*0018*/ 	.short	0x0001
        /*001a*/ 	.short	0x0064
        /*001c*/ 	.short	0x0001
        /*001e*/ 	.short	0x0000
        /*0020*/ 	.short	0x0001
        /*0022*/ 	.short	0x0000


//--------------------- .nv.info                  --------------------------
	.section	.nv.info,"",@"SHT_CUDA_INFO"
	.align	4


	//----- nvinfo : EIATTR_REGCOUNT
	.align		4
        /*0000*/ 	.byte	0x04, 0x2f
        /*0002*/ 	.short	(.L_4 - .L_3)
	.align		4
.L_3:
        /*0004*/ 	.word	index@(gluon_tcgen05)
        /*0008*/ 	.word	0x00000027


	//----- nvinfo : EIATTR_FRAME_SIZE
	.align		4
.L_4:
        /*000c*/ 	.byte	0x04, 0x11
        /*000e*/ 	.short	(.L_6 - .L_5)
	.align		4
.L_5:
        /*0010*/ 	.word	index@($__internal_2_$__cuda_sm10x_tcgen05_guardrail_trap_unallocated_columns_being_dealloced)
        /*0014*/ 	.word	0x00000000


	//----- nvinfo : EIATTR_FRAME_SIZE
	.align		4
.L_6:
        /*0018*/ 	.byte	0x04, 0x11
        /*001a*/ 	.short	(.L_8 - .L_7)
	.align		4
.L_7:
        /*001c*/ 	.word	index@($__internal_1_$__cuda_sm10x_tcgen05_guardrail_trap_phase_invalid_during_alloc)
        /*0020*/ 	.word	0x00000000


	//----- nvinfo : EIATTR_FRAME_SIZE
	.align		4
.L_8:
        /*0024*/ 	.byte	0x04, 0x11
        /*0026*/ 	.short	(.L_10 - .L_9)
	.align		4
.L_9:
        /*0028*/ 	.word	index@($__internal_0_$__cuda_sm10x_tcgen05_guardrail_trap_col_being_dealloced_not_returned_by_alloc)
        /*002c*/ 	.word	0x00000000


	//----- nvinfo : EIATTR_FRAME_SIZE
	.align		4
.L_10:
        /*0030*/ 	.byte	0x04, 0x11
        /*0032*/ 	.short	(.L_12 - .L_11)
	.align		4
.L_11:
        /*0034*/ 	.word	index@(gluon_tcgen05)
        /*0038*/ 	.word	0x00000000


	//----- nvinfo : EIATTR_MIN_STACK_SIZE
	.align		4
.L_12:
        /*003c*/ 	.byte	0x04, 0x12
        /*003e*/ 	.short	(.L_14 - .L_13)
	.align		4
.L_13:
        /*0040*/ 	.word	index@(gluon_tcgen05)
        /*0044*/ 	.word	0x00000000
.L_14:


//--------------------- .nv.info.gluon_tcgen05    --------------------------
	.section	.nv.info.gluon_tcgen05,"",@"SHT_CUDA_INFO"
	.sectionflags	@""
	.align	4


	//----- nvinfo : EIATTR_CUDA_API_VERSION
	.align		4
        /*0000*/ 	.byte	0x04, 0x37
        /*0002*/ 	.short	(.L_16 - .L_15)
.L_15:
        /*0004*/ 	.word	0x00000081


	//----- nvinfo : EIATTR_KPARAM_INFO
	.align		4
.L_16:
        /*0008*/ 	.byte	0x04, 0x17
        /*000a*/ 	.short	(.L_18 - .L_17)
.L_17:
        /*000c*/ 	.word	0x00000000
        /*0010*/ 	.short	0x000a
        /*0012*/ 	.short	0x0048
        /*0014*/ 	.byte	0x00, 0xf4, 0x21, 0x00


	//----- nvinfo : EIATTR_KPARAM_INFO
	.align		4
.L_18:
        /*0018*/ 	.byte	0x04, 0x17
        /*001a*/ 	.short	(.L_20 - .L_19)
.L_19:
        /*001c*/ 	.word	0x00000000
        /*0020*/ 	.short	0x0009
        /*0022*/ 	.short	0x0040
        /*0024*/ 	.byte	0x00, 0xf4, 0x21, 0x00


	//----- nvinfo : EIATTR_KPARAM_INFO
	.align		4
.L_20:
        /*0028*/ 	.byte	0x04, 0x17
        /*002a*/ 	.short	(.L_22 - .L_21)
.L_21:
        /*002c*/ 	.word	0x00000000
        /*0030*/ 	.short	0x0008
        /*0032*/ 	.short	0x0038
        /*0034*/ 	.byte	0x00, 0xf0, 0x21, 0x00


	//----- nvinfo : EIATTR_KPARAM_INFO
	.align		4
.L_22:
        /*0038*/ 	.byte	0x04, 0x17
        /*003a*/ 	.short	(.L_24 - .L_23)
.L_23:
        /*003c*/ 	.word	0x00000000
        /*0040*/ 	.short	0x0007
        /*0042*/ 	.short	0x0030
        /*0044*/ 	.byte	0x00, 0xf0, 0x21, 0x00


	//----- nvinfo : EIATTR_KPARAM_INFO
	.align		4
.L_24:
        /*0048*/ 	.byte	0x04, 0x17
        /*004a*/ 	.short	(.L_26 - .L_25)
.L_25:
        /*004c*/ 	.word	0x00000000
        /*0050*/ 	.short	0x0006
        /*0052*/ 	.short	0x0028
        /*0054*/ 	.byte	0x00, 0xf0, 0x21, 0x00


	//----- nvinfo : EIATTR_KPARAM_INFO
	.align		4
.L_26:
        /*0058*/ 	.byte	0x04, 0x17
        /*005a*/ 	.short	(.L_28 - .L_27)
.L_27:
        /*005c*/ 	.word	0x00000000
        /*0060*/ 	.short	0x0005
        /*0062*/ 	.short	0x0020
        /*0064*/ 	.byte	0x00, 0xf0, 0x11, 0x00


	//----- nvinfo : EIATTR_KPARAM_INFO
	.align		4
.L_28:
        /*0068*/ 	.byte	0x04, 0x17
        /*006a*/ 	.short	(.L_30 - .L_29)
.L_29:
        /*006c*/ 	.word	0x00000000
        /*0070*/ 	.short	0x0004
        /*0072*/ 	.short	0x001c
        /*0074*/ 	.byte	0x00, 0xf0, 0x11, 0x00


	//----- nvinfo : EIATTR_KPARAM_INFO
	.align		4
.L_30:
        /*0078*/ 	.byte	0x04, 0x17
        /*007a*/ 	.short	(.L_32 - .L_31)
.L_31:
        /*007c*/ 	.word	0x00000000
        /*0080*/ 	.short	0x0003
        /*0082*/ 	.short	0x0018
        /*0084*/ 	.byte	0x00, 0xf0, 0x11, 0x00


	//----- nvinfo : EIATTR_KPARAM_INFO
	.align		4
.L_32:
        /*0088*/ 	.byte	0x04, 0x17
        /*008a*/ 	.short	(.L_34 - .L_33)
.L_33:
        /*008c*/ 	.word	0x00000000
        /*0090*/ 	.short	0x0002
        /*0092*/ 	.short	0x0010
        /*0094*/ 	.byte	0x00, 0xf4, 0x21, 0x00


	//----- nvinfo : EIATTR_KPARAM_INFO
	.align		4
.L_34:
        /*0098*/ 	.byte	0x04, 0x17
        /*009a*/ 	.short	(.L_36 - .L_35)
.L_35:
        /*009c*/ 	.word	0x00000000
        /*00a0*/ 	.short	0x0001
        /*00a2*/ 	.short	0x0008
        /*00a4*/ 	.byte	0x00, 0xf4, 0x21, 0x00


	//----- nvinfo : EIATTR_KPARAM_INFO
	.align		4
.L_36:
        /*00a8*/ 	.byte	0x04, 0x17
        /*00aa*/ 	.short	(.L_38 - .L_37)
.L_37:
        /*00ac*/ 	.word	0x00000000
        /*00b0*/ 	.short	0x0000
        /*00b2*/ 	.short	0x0000
        /*00b4*/ 	.byte	0x00, 0xf4, 0x21, 0x00


	//----- nvinfo : EIATTR_AT_ENTRY_FRAGMENTS
	.align		4
.L_38:
        /*00b8*/ 	.byte	0x04, 0x4f
        /*00ba*/ 	.short	(.L_40 - .L_39)


	//   ....[0]....
.L_39:
        /*00bc*/ 	.word	0x00000004


	//----- nvinfo : EIATTR_RESERVED_SMEM_USED
	.align		4
.L_40:
        /*00c0*/ 	.byte	0x01, 0x41
	.zero		2


	//----- nvinfo : EIATTR_SPARSE_MMA_MASK
	.align		4
        /*00c4*/ 	.byte	0x03, 0x50
        /*00c6*/ 	.short	0x0000


	//----- nvinfo : EIATTR_TCGEN05_1CTA_USED
	.align		4
        /*00c8*/ 	.byte	0x01, 0x51
	.zero		2


	//----- nvinfo : EIATTR_MAXREG_COUNT
	.align		4
        /*00cc*/ 	.byte	0x03, 0x1b
        /*00ce*/ 	.short	0x00ff


	//----- nvinfo : EIATTR_NUM_BARRIERS
	.align		4
        /*00d0*/ 	.byte	0x02, 0x4c
        /*00d2*/ 	.byte	0x01
	.zero		1


	//----- nvinfo : EIATTR_INT_WARP_WIDE_INSTR_OFFSETS
	.align		4
        /*00d4*/ 	.byte	0x04, 0x31
        /*00d6*/ 	.short	(.L_42 - .L_41)


	//   ....[0]....
.L_41:
        /*00d8*/ 	.word	0x00001740


	//   ....[1]....
        /*00dc*/ 	.word	0x00001760


	//   ....[2]....
        /*00e0*/ 	.word	0x000017f0


	//   ....[3]....
        /*00e4*/ 	.word	0x000019a0


	//   ....[4]....
        /*00e8*/ 	.word	0x000019b0


	//   ....[5]....
        /*00ec*/ 	.word	0x000019c0


	//   ....[6]....
        /*00f0*/ 	.word	0x000019d0


	//   ....[7]....
        /*00f4*/ 	.word	0x00001cf0


	//   ....[8]....
        /*00f8*/ 	.word	0x00001d00


	//   ....[9]....
        /*00fc*/ 	.word	0x00001e70


	//   ....[10]....
        /*0100*/ 	.word	0x00001ec0


	//   ....[11]....
        /*0104*/ 	.word	0x00001ed0


	//   ....[12]....
        /*0108*/ 	.word	0x00001f00


	//   ....[13]....
        /*010c*/ 	.word	0x000021f0


	//   ....[14]....
        /*0110*/ 	.word	0x00002200


	//   ....[15]....
        /*0114*/ 	.word	0x000024e0


	//   ....[16]....
        /*0118*/ 	.word	0x000024f0


	//   ....[17]....
        /*011c*/ 	.word	0x00002860


	//   ....[18]....
        /*0120*/ 	.word	0x000028b0


	//----- nvinfo : EIATTR_COOP_GROUP_MASK_REGIDS
	.align		4
.L_42:
        /*0124*/ 	.byte	0x04, 0x29
        /*0126*/ 	.short	(.L_44 - .L_43)


	//   ....[0]....
.L_43:
        /*0128*/ 	.word	0xffffffff


	//   ....[1]....
        /*012c*/ 	.word	0xffffffff


	//   ....[2]....
        /*0130*/ 	.word	0xffffffff


	//   ....[3]....
        /*0134*/ 	.word	0xffffffff


	//   ....[4]....
        /*0138*/ 	.word	0xffffffff


	//   ....[5]....
        /*013c*/ 	.word	0xffffffff


	//   ....[6]....
        /*0140*/ 	.word	0xffffffff


	//   ....[7]....
        /*0144*/ 	.word	0xffffffff


	//   ....[8]....
        /*0148*/ 	.word	0xffffffff


	//   ....[9]....
        /*014c*/ 	.word	0xffffffff


	//----- nvinfo : EIATTR_COOP_GROUP_INSTR_OFFSETS
	.align		4
.L_44:
        /*0150*/ 	.byte	0x04, 0x28
        /*0152*/ 	.short	(.L_46 - .L_45)


	//   ....[0]....
.L_45:
        /*0154*/ 	.word	0x00000050


	//   ....[1]....
        /*0158*/ 	.word	0x00000310


	//   ....[2]....
        /*015c*/ 	.word	0x00000500


	//   ....[3]....
        /*0160*/ 	.word	0x000009c0


	//   ....[4]....
        /*0164*/ 	.word	0x00000b00


	//   ....[5]....
        /*0168*/ 	.word	0x00000fb0


	//   ....[6]....
        /*016c*/ 	.word	0x000010f0


	//   ....[7]....
        /*0170*/ 	.word	0x000015e0


	//   ....[8]....
        /*0174*/ 	.word	0x000026f0


	//   ....[9]....
        /*0178*/ 	.word	0x00002960


	//----- nvinfo : EIATTR_VRC_CTA_INIT_COUNT
	.align		4
.L_46:
        /*017c*/ 	.byte	0x02, 0x4a
        /*017e*/ 	.byte	0x80
	.zero		1


	//----- nvinfo : EIATTR_MBARRIER_INSTR_OFFSETS
	.align		4
        /*0180*/ 	.byte	0x04, 0x39
        /*0182*/ 	.short	(.L_48 - .L_47)


	//   ....[0]....
.L_47:
        /*0184*/ 	.word	0x00001810
        /*0188*/ 	.word	0x000000ff
        /*018c*/ 	.word	0x00008000
        /*0190*/ 	.short	0x0100
        /*0192*/ 	.byte	0x08
	.zero		1


	//   ....[1]....
        /*0194*/ 	.word	0x00001820
        /*0198*/ 	.word	0x000000ff
        /*019c*/ 	.word	0x00008010
        /*01a0*/ 	.short	0x0100
        /*01a2*/ 	.byte	0x08
	.zero		1


	//   ....[2]....
        /*01a4*/ 	.word	0x000018d0
        /*01a8*/ 	.word	0x000000ff
        /*01ac*/ 	.word	0x00008008
        /*01b0*/ 	.short	0x0100
        /*01b2*/ 	.byte	0x08
	.zero		1


	//   ....[3]....
        /*01b4*/ 	.word	0x000018e0
        /*01b8*/ 	.word	0x000000ff
        /*01bc*/ 	.word	0x00008018
        /*01c0*/ 	.short	0x0100
        /*01c2*/ 	.byte	0x08
	.zero		1


	//   ....[4]....
        /*01c4*/ 	.word	0x00001ab0
        /*01c8*/ 	.word	0x000000ff
        /*01cc*/ 	.word	0x00008000
        /*01d0*/ 	.short	0x010a
        /*01d2*/ 	.byte	0x08
	.zero		1


	//   ....[5]....
        /*01d4*/ 	.word	0x00001d50
        /*01d8*/ 	.word	0x000000ff
        /*01dc*/ 	.word	0x00008010
        /*01e0*/ 	.short	0x010a
        /*01e2*/ 	.byte	0x08
	.zero		1


	//   ....[6]....
        /*01e4*/ 	.word	0x00001f70
        /*01e8*/ 	.word	0x000000ff
        /*01ec*/ 	.word	0x00008000
        /*01f0*/ 	.short	0x010a
        /*01f2*/ 	.byte	0x1c
	.zero		1


	//   ....[7]....
        /*01f4*/ 	.word	0x00002240
        /*01f8*/ 	.word	0x000000ff
        /*01fc*/ 	.word	0x00008010
        /*0200*/ 	.short	0x010a
        /*0202*/ 	.byte	0x1c
	.zero		1


	//   ....[8]....
        /*0204*/ 	.word	0x00002320
        /*0208*/ 	.word	0x000000ff
        /*020c*/ 	.word	0x00008000
        /*0210*/ 	.short	0x0108
        /*0212*/ 	.byte	0x08
	.zero		1


	//   ....[9]....
        /*0214*/ 	.word	0x00002330
        /*0218*/ 	.word	0x000000ff
        /*021c*/ 	.word	0x00008010
        /*0220*/ 	.short	0x0108
        /*0222*/ 	.byte	0x08
	.zero		1


	//   ....[10]....
        /*0224*/ 	.word	0x00002380
        /*0228*/ 	.word	0x000000ff
        /*022c*/ 	.word	0x00008008
        /*0230*/ 	.short	0x0108
        /*0232*/ 	.byte	0x08
	.zero		1


	//   ....[11]....
        /*0234*/ 	.word	0x00002390
        /*0238*/ 	.word	0x000000ff
        /*023c*/ 	.word	0x00008018
        /*0240*/ 	.short	0x0108
        /*0242*/ 	.byte	0x08
	.zero		1


	//   ....[12]....
        /*0244*/ 	.word	0x00002980
        /*0248*/ 	.word	0x000000ff
        /*024c*/ 	.word	0x00008000
        /*0250*/ 	.short	0x010a
        /*0252*/ 	.byte	0x08
	.zero		1


	//   ....[13]....
        /*0254*/ 	.word	0x000029b0
        /*0258*/ 	.word	0x000000ff
        /*025c*/ 	.word	0x00008010
        /*0260*/ 	.short	0x010a
        /*0262*/ 	.byte	0x08
	.zero		1


	//   ....[14]....
        /*0264*/ 	.word	0x000029e0
        /*0268*/ 	.word	0x000000ff
        /*026c*/ 	.word	0x00008000
        /*0270*/ 	.short	0x010a
        /*0272*/ 	.byte	0x1c
	.zero		1


	//   ....[15]....
        /*0274*/ 	.word	0x00002a10
        /*0278*/ 	.word	0x000000ff
        /*027c*/ 	.word	0x00008010
        /*0280*/ 	.short	0x010a
        /*0282*/ 	.byte	0x1c
	.zero		1


	//----- nvinfo : EIATTR_NUM_MBARRIERS
	.align		4
.L_48:
        /*0284*/ 	.byte	0x03, 0x38
        /*0286*/ 	.short	0x0004


	//----- nvinfo : EIATTR_EXIT_INSTR_OFFSETS
	.align		4
        /*0288*/ 	.byte	0x04, 0x1c
        /*028a*/ 	.short	(.L_50 - .L_49)


	//   ....[0]....
.L_49:
        /*028c*/ 	.word	0x00002970


	//----- nvinfo : EIATTR_REQNTID
	.align		4
.L_50:
        /*0290*/ 	.byte	0x04, 0x10
        /*0292*/ 	.short	(.L_52 - .L_51)
.L_51:
        /*0294*/ 	.word	0x00000080
        /*0298*/ 	.word	0x00000001
        /*029c*/ 	.word	0x00000001


	//----- nvinfo : EIATTR_CRS_STACK_SIZE
	.align		4
.L_52:
        /*02a0*/ 	.byte	0x04, 0x1e
        /*02a2*/ 	.short	(.L_54 - .L_53)
.L_53:
        /*02a4*/ 	.word	0x00000000


	//----- nvinfo : EIATTR_CBANK_PARAM_SIZE
	.align		4
.L_54:
        /*02a8*/ 	.byte	0x03, 0x19
        /*02aa*/ 	.short	0x0050


	//----- nvinfo : EIATTR_PARAM_CBANK
	.align		4
        /*02ac*/ 	.byte	0x04, 0x0a
        /*02ae*/ 	.short	(.L_56 - .L_55)
	.align		4
.L_55:
        /*02b0*/ 	.word	index@(.nv.constant0.gluon_tcgen05)
        /*02b4*/ 	.short	0x0380
        /*02b6*/ 	.short	0x0050


	//----- nvinfo : EIATTR_SW_WAR
	.align		4
.L_56:
        /*02b8*/ 	.byte	0x04, 0x36
        /*02ba*/ 	.short	(.L_58 - .L_57)
.L_57:
        /*02bc*/ 	.word	0x00000008
.L_58:


//--------------------- .nv.compat                --------------------------
	.section	.nv.compat,"",@"SHT_CUDA_COMPAT_INFO"
	.align	4
        /*0000*/ 	.byte	0x02, 0x02, 0x02, 0x00, 0x02, 0x05, 0x05, 0x00, 0x02, 0x03, 0x03, 0x00, 0x02, 0x06, 0x01, 0x00


//--------------------- .nv.callgraph             --------------------------
	.section	.nv.callgraph,"",@"SHT_CUDA_CALLGRAPH"
	.align	4
	.sectionentsize	8
	.align		4
        /*0000*/ 	.word	0x00000000
	.align		4
        /*0004*/ 	.word	0xffffffff
	.align		4
        /*0008*/ 	.word	0x00000000
	.align		4
        /*000c*/ 	.word	0xfffffffe
	.align		4
        /*0010*/ 	.word	0x00000000
	.align		4
        /*0014*/ 	.word	0xfffffffd
	.align		4
        /*0018*/ 	.word	0x00000000
	.align		4
        /*001c*/ 	.word	0xfffffffc


//--------------------- .text.gluon_tcgen05       --------------------------
	.section	.text.gluon_tcgen05,"ax",@progbits
	.align	128
        .global         gluon_tcgen05
        .type           gluon_tcgen05,@function
        .size           gluon_tcgen05,(.L_x_77 - gluon_tcgen05)
        .other          gluon_tcgen05,@"STO_CUDA_ENTRY STV_DEFAULT"
gluon_tcgen05:
.text.gluon_tcgen05:
[----:B------:R-:W1:Y:S01]  /*0000*/  LDC R1, c[0x0][0x37c] ;  /* 0x0000df00ff017b82 */ /* 0x000e620000000800 */
[----:B------:R-:W2:Y:S02]  /*0010*/  S2R R0, SR_TID.X ;  /* 0x0000000000007919 */ /* 0x000ea40000002100 */
[----:B--2---:R-:W-:-:S13]  /*0020*/  ISETP.GE.U32.AND P2, PT, R0, 0x20, PT ;  /* 0x000000200000780c */ /* 0x004fda0003f46070 */
[----:B------:R-:W-:Y:S05]  /*0030*/  @P2 BRA `(.L_x_0) ;  /* 0x0000000000b82947 */ /* 0x000fea0003800000 */
[----:B------:R-:W2:Y:S01]  /*0040*/  S2UR UR6, SR_CgaCtaId ;  /* 0x00000000000679c3 */ /* 0x000ea20000008800 */
[----:B------:R-:W-:Y:S01]  /*0050*/  NOP ;  /* 0x0000000000007918 */ /* 0x000fe20000000000 */
[----:B------:R-:W-:Y:S02]  /*0060*/  UMOV UR4, 0x40 ;  /* 0x0000004000047882 */ /* 0x000fe40000000000 */
[----:B--2---:R-:W-:-:S09]  /*0070*/  ULEA UR4, UR6, UR4, 0x18 ;  /* 0x0000000406047291 */ /* 0x004fd2000f8ec0ff */
[----:B------:R-:W2:Y:S01]  /*0080*/  LDS.U8 R2, [UR4] ;  /* 0x00000004ff027984 */ /* 0x000ea20008000000 */
[----:B------:R-:W-:Y:S02]  /*0090*/  UMOV UR4, 0x400 ;  /* 0x0000040000047882 */ /* 0x000fe40000000000 */
[----:B------:R-:W-:Y:S01]  /*00a0*/  ULEA UR4, UR6, UR4, 0x18 ;  /* 0x0000000406047291 */ /* 0x000fe2000f8ec0ff */
[----:B--2---:R-:W-:-:S13]  /*00b0*/  ISETP.NE.AND P0, PT, R2, RZ, PT ;  /* 0x000000ff0200720c */ /* 0x004fda0003f05270 */
[----:B------:R-:W-:Y:S05]  /*00c0*/  @P0 BRA `(.L_x_1) ;  /* 0x00000000007c0947 */ /* 0x000fea0003800000 */
[----:B------:R-:W-:-:S13]  /*00d0*/  ELECT P0, URZ, PT ;  /* 0x0000000000ff782f */ /* 0x000fda0003800000 */
[----:B------:R-:W-:Y:S05]  /*00e0*/  @!P0 BRA `(.L_x_2) ;  /* 0x0000000000848947 */ /* 0x000fea0003800000 */
[----:B------:R-:W-:Y:S01]  /*00f0*/  UMOV UR5, 0x2 ;  /* 0x0000000200057882 */ /* 0x000fe20000000000 */
[----:B------:R-:W-:Y:S02]  /*0100*/  IMAD.MOV.U32 R5, RZ, RZ, 0x1 ;  /* 0x00000001ff057424 */ /* 0x000fe400078e00ff */
[----:B------:R-:W-:Y:S02]  /*0110*/  IMAD.MOV.U32 R3, RZ, RZ, 0x3 ;  /* 0x00000003ff037424 */ /* 0x000fe400078e00ff */
[----:B------:R-:W-:Y:S04]  /*0120*/  DEPBAR.LE SB2, 0x36 ;  /* 0x0000ad800000791a */ /* 0x000fe80000000000 */
[----:B------:R-:W2:Y:S02]  /*0130*/  UTCATOMSWS.FIND_AND_SET.ALIGN UP0, UR5, UR5 ;  /* 0x00000005000575e3 */ /* 0x000ea40008000800 */
[----:B--2---:R-:W-:-:S04]  /*0140*/  PLOP3.LUT P0, PT, PT, PT, UP0, 0x80, 0x8 ;  /* 0x000000000008781c */ /* 0x004fc80003f0f008 */
[----:B------:R-:W-:-:S04]  /*0150*/  SEL R2, RZ, 0xffffffff, !P0 ;  /* 0xffffffffff027807 */ /* 0x000fc80004000000 */
[----:B------:R-:W-:Y:S01]  /*0160*/  ISETP.NE.AND P0, PT, R2, RZ, PT ;  /* 0x000000ff0200720c */ /* 0x000fe20003f05270 */
[----:B------:R-:W-:-:S12]  /*0170*/  IMAD.U32 R2, RZ, RZ, UR5 ;  /* 0x00000005ff027e24 */ /* 0x000fd8000f8e00ff */
[----:B------:R-:W-:Y:S05]  /*0180*/  @P0 BRA `(.L_x_3) ;  /* 0x0000000000240947 */ /* 0x000fea0003800000 */
.L_x_4:
[----:B------:R-:W-:Y:S05]  /*0190*/  NANOSLEEP 0x64 ;  /* 0x000000640000795d */ /* 0x000fea0003800000 */
[----:B------:R-:W-:-:S05]  /*01a0*/  UMOV UR5, 0x2 ;  /* 0x0000000200057882 */ /* 0x000fca0000000000 */
[----:B------:R-:W-:Y:S04]  /*01b0*/  DEPBAR.LE SB2, 0x36 ;  /* 0x0000ad800000791a */ /* 0x000fe80000000000 */
[----:B------:R-:W2:Y:S02]  /*01c0*/  UTCATOMSWS.FIND_AND_SET.ALIGN UP0, UR5, UR5 ;  /* 0x00000005000575e3 */ /* 0x000ea40008000800 */
[----:B--2---:R-:W-:-:S04]  /*01d0*/  PLOP3.LUT P0, PT, PT, PT, UP0, 0x80, 0x8 ;  /* 0x000000000008781c */ /* 0x004fc80003f0f008 */
[----:B------:R-:W-:-:S04]  /*01e0*/  SEL R2, RZ, 0xffffffff, !P0 ;  /* 0xffffffffff027807 */ /* 0x000fc80004000000 */
[----:B------:R-:W-:Y:S01]  /*01f0*/  ISETP.NE.AND P0, PT, R2, RZ, PT ;  /* 0x000000ff0200720c */ /* 0x000fe20003f05270 */
[----:B------:R-:W-:-:S12]  /*0200*/  IMAD.U32 R2, RZ, RZ, UR5 ;  /* 0x00000005ff027e24 */ /* 0x000fd8000f8e00ff */
[----:B------:R-:W-:Y:S05]  /*0210*/  @!P0 BRA `(.L_x_4) ;  /* 0xfffffffc00dc8947 */ /* 0x000fea000383ffff */
.L_x_3:
[C---:B------:R-:W-:Y:S01]  /*0220*/  VIADD R4, R2.reuse, 0x10 ;  /* 0x0000001002047836 */ /* 0x040fe20000000000 */
[----:B------:R-:W-:Y:S01]  /*0230*/  UMOV UR5, 0x50 ;  /* 0x0000005000057882 */ /* 0x000fe20000000000 */
[----:B------:R-:W-:Y:S01]  /*0240*/  SHF.L.U32 R3, R3, R2, RZ ;  /* 0x0000000203037219 */ /* 0x000fe200000006ff */
[----:B------:R-:W-:Y:S01]  /*0250*/  ULEA UR5, UR6, UR5, 0x18 ;  /* 0x0000000506057291 */ /* 0x000fe2000f8ec0ff */
[----:B------:R-:W-:Y:S01]  /*0260*/  IMAD.SHL.U32 R2, R2, 0x20, RZ ;  /* 0x0000002002027824 */ /* 0x000fe200078e00ff */
[----:B------:R-:W-:-:S04]  /*0270*/  SHF.L.U32 R4, R5, R4, RZ ;  /* 0x0000000405047219 */ /* 0x000fc800000006ff */
[----:B------:R-:W-:-:S05]  /*0280*/  LOP3.LUT R3, R4, R3, RZ, 0xfc, !PT ;  /* 0x0000000304037212 */ /* 0x000fca00078efcff */
[----:B------:R2:W-:Y:S04]  /*0290*/  ATOMS.OR RZ, [UR5], R3 ;  /* 0x00000003ffff798c */ /* 0x0005e8000b000005 */
[----:B------:R2:W-:Y:S01]  /*02a0*/  STS [UR4], R2 ;  /* 0x00000002ff007988 */ /* 0x0005e20008000804 */
[----:B------:R-:W-:Y:S05]  /*02b0*/  BRA `(.L_x_2) ;  /* 0x0000000000107947 */ /* 0x000fea0003800000 */
.L_x_1:
[----:B------:R-:W-:Y:S01]  /*02c0*/  IMAD.MOV.U32 R3, RZ, RZ, -0x1 ;  /* 0xffffffffff037424 */ /* 0x000fe200078e00ff */
[----:B------:R-:W-:-:S04]  /*02d0*/  MOV R2, 0x300 ;  /* 0x0000030000027802 */ /* 0x000fc80000000f00 */
[----:B------:R2:W-:Y:S03]  /*02e0*/  STS [UR4], R3 ;  /* 0x00000003ff007988 */ /* 0x0005e60008000804 */
[----:B-12---:R-:W-:Y:S05]  /*02f0*/  CALL.REL.NOINC `($__internal_1_$__cuda_sm10x_tcgen05_guardrail_trap_phase_invalid_during_alloc) ;  /* 0x0000002400dc7944 */ /* 0x006fea0003c00000 */
.L_x_2:
[----:B------:R-:W-:Y:S05]  /*0300*/  WARPSYNC.ALL ;  /* 0x0000000000007948 */ /* 0x000fea0003800000 */
[----:B------:R-:W-:Y:S01]  /*0310*/  NOP ;  /* 0x0000000000007918 */ /* 0x000fe20000000000 */
.L_x_0:
[----:B------:R-:W3:Y:S08]  /*0320*/  S2UR UR4, SR_CgaCtaId ;  /* 0x00000000000479c3 */ /* 0x000ef00000008800 */
[----:B------:R-:W-:Y:S01]  /*0330*/  BAR.SYNC.DEFER_BLOCKING 0x0 ;  /* 0x0000000000007b1d */ /* 0x000fe20000010000 */
[----:B------:R-:W-:-:S05]  /*0340*/  LOP3.LUT R36, R0, 0x7f, RZ, 0xc0, !PT ;  /* 0x0000007f00247812 */ /* 0x000fca00078ec0ff */
[----:B------:R-:W-:Y:S02]  /*0350*/  UMOV UR8, 0x400 ;  /* 0x0000040000087882 */ /* 0x000fe40000000000 */
[----:B--2---:R-:W2:Y:S08]  /*0360*/  LDC R3, c[0x0][0x398] ;  /* 0x0000e600ff037b82 */ /* 0x004eb00000000800 */
[----:B------:R-:W4:Y:S01]  /*0370*/  LDC R6, c[0x0][0x3a0] ;  /* 0x0000e800ff067b82 */ /* 0x000f220000000800 */
[----:B---3--:R-:W-:-:S07]  /*0380*/  ULEA UR8, UR4, UR8, 0x18 ;  /* 0x0000000804087291 */ /* 0x008fce000f8ec0ff */
[----:B------:R-:W3:Y:S02]  /*0390*/  S2UR UR9, SR_CTAID.Y ;  /* 0x00000000000979c3 */ /* 0x000ee40000002600 */
[----:B------:R-:W5:Y:S06]  /*03a0*/  LDS R4, [UR8] ;  /* 0x00000008ff047984 */ /* 0x000f6c0008000800 */
[----:B------:R-:W-:Y:S06]  /*03b0*/  BAR.SYNC.DEFER_BLOCKING 0x0 ;  /* 0x0000000000007b1d */ /* 0x000fec0000010000 */
[----:B------:R-:W-:Y:S05]  /*03c0*/  @P2 BRA `(.L_x_5) ;  /* 0x0000000000182947 */ /* 0x000fea0003800000 */
[----:B------:R-:W-:Y:S01]  /*03d0*/  ELECT P0, URZ, PT ;  /* 0x0000000000ff782f */ /* 0x000fe20003800000 */
[----:B------:R-:W-:Y:S01]  /*03e0*/  IMAD.MOV.U32 R2, RZ, RZ, 0x1 ;  /* 0x00000001ff027424 */ /* 0x000fe200078e00ff */
[----:B------:R-:W-:Y:S01]  /*03f0*/  UMOV UR5, 0x40 ;  /* 0x0000004000057882 */ /* 0x000fe20000000000 */
[----:B------:R-:W-:Y:S01]  /*0400*/  UVIRTCOUNT.DEALLOC.SMPOOL 0x80 ;  /* 0x000000800000784c */ /* 0x000fe20000000000 */
[----:B------:R-:W-:-:S09]  /*0410*/  ULEA UR5, UR4, UR5, 0x18 ;  /* 0x0000000504057291 */ /* 0x000fd2000f8ec0ff */
[----:B------:R5:W-:Y:S03]  /*0420*/  @P0 STS.U8 [UR5], R2 ;  /* 0x00000002ff000988 */ /* 0x000be60008000005 */
.L_x_5:
[----:B------:R-:W5:Y:S01]  /*0430*/  S2UR UR4, SR_CTAID.Z ;  /* 0x00000000000479c3 */ /* 0x000f620000002700 */
[----:B------:R-:W4:Y:S01]  /*0440*/  LDCU UR5, c[0x0][0x370] ;  /* 0x00006e00ff0577ac */ /* 0x000f220008000800 */
[C---:B------:R-:W-:Y:S01]  /*0450*/  ISETP.GE.U32.AND P0, PT, R36.reuse, 0x20, PT ;  /* 0x000000202400780c */ /* 0x040fe20003f06070 */
[----:B--2--5:R-:W-:Y:S01]  /*0460*/  VIADD R2, R3, 0xffffffff ;  /* 0xffffffff03027836 */ /* 0x024fe20000000000 */
[C---:B------:R-:W-:Y:S01]  /*0470*/  ISETP.NE.U32.AND P3, PT, R36.reuse, RZ, PT ;  /* 0x000000ff2400720c */ /* 0x040fe20003f65070 */
[----:B------:R-:W2:Y:S01]  /*0480*/  LDCU UR6, c[0x0][0x374] ;  /* 0x00006e80ff0677ac */ /* 0x000ea20008000800 */
[----:B------:R-:W-:Y:S01]  /*0490*/  LEA R10, R36, UR8, 0x2 ;  /* 0x00000008240a7c11 */ /* 0x000fe2000f8e10ff */
[----:B----4-:R-:W-:Y:S01]  /*04a0*/  VIADD R11, R6, 0xffffffff ;  /* 0xffffffff060b7836 */ /* 0x010fe20000000000 */
[----:B------:R-:W4:Y:S01]  /*04b0*/  S2UR UR7, SR_CTAID.X ;  /* 0x00000000000779c3 */ /* 0x000f220000002500 */
[----:B------:R-:W5:Y:S01]  /*04c0*/  LDCU.64 UR20, c[0x0][0x3c0] ;  /* 0x00007800ff1477ac */ /* 0x000f620008000a00 */
[----:B------:R-:W-:Y:S01]  /*04d0*/  R2UR UR23, R4 ;  /* 0x00000000041772ca */ /* 0x000fe200000e0000 */
[----:B------:R-:W-:Y:S04]  /*04e0*/  BSSY.RECONVERGENT B0, `(.L_x_6) ;  /* 0x0000011000007945 */ /* 0x000fe80003800200 */
[----:B------:R3:W-:Y:S01]  /*04f0*/  @!P0 STS [R10], RZ ;  /* 0x000000ff0a008388 */ /* 0x0007e20000000800 */
[----:B------:R-:W-:-:S03]  /*0500*/  NOP ;  /* 0x0000000000007918 */ /* 0x000fc60000000000 */
[----:B------:R3:W-:Y:S02]  /*0510*/  @!P3 STS [UR8+0x24], R2 ;  /* 0x00002402ff00b988 */ /* 0x0007e40008000808 */
[----:B--23--:R-:W-:Y:S02]  /*0520*/  UIMAD UR4, UR4, UR6, UR9 ;  /* 0x00000006040472a4 */ /* 0x00cfe4000f8e0209 */
[----:B------:R2:W-:Y:S02]  /*0530*/  @!P3 STS [UR8+0x20], R11 ;  /* 0x0000200bff00b988 */ /* 0x0005e40008000808 */
[----:B----4-:R-:W-:-:S04]  /*0540*/  UIMAD UR4, UR4, UR5, UR7 ;  /* 0x00000005040472a4 */ /* 0x010fc8000f8e0207 */
[----:B------:R-:W-:-:S04]  /*0550*/  UIMAD UR4, UR4, 0x180, URZ ;  /* 0x00000180040478a4 */ /* 0x000fc8000f8e02ff */
[----:B-----5:R-:W-:-:S04]  /*0560*/  UIADD3 UR24, UP0, UPT, UR4, UR20, URZ ;  /* 0x0000001404187290 */ /* 0x020fc8000ff1e0ff */
[----:B------:R-:W-:Y:S01]  /*0570*/  ULEA.HI.X.SX32 UR25, UR4, UR21, 0x1, UP0 ;  /* 0x0000001504197291 */ /* 0x000fe200080f0eff */
[----:B--2---:R-:W-:Y:S11]  /*0580*/  @P3 BRA `(.L_x_7) ;  /* 0x0000000000183947 */ /* 0x004ff60003800000 */
[----:B------:R-:W2:Y:S01]  /*0590*/  LDS R3, [UR8+0x8] ;  /* 0x00000808ff037984 */ /* 0x000ea20008000800 */
[----:B------:R-:W3:Y:S01]  /*05a0*/  LDC.64 R8, c[0x0][0x380] ;  /* 0x0000e000ff087b82 */ /* 0x000ee20000000a00 */
[----:B------:R-:W-:Y:S02]  /*05b0*/  IMAD.MOV.U32 R4, RZ, RZ, 0x70 ;  /* 0x00000070ff047424 */ /* 0x000fe400078e00ff */
[----:B---3--:R3:W-:Y:S03]  /*05c0*/  STS.64 [UR8], R8 ;  /* 0x00000008ff007988 */ /* 0x0087e60008000a08 */
[----:B--2---:R-:W-:-:S05]  /*05d0*/  LOP3.LUT R3, R3, 0x10, R4, 0xd8, !PT ;  /* 0x0000001003037812 */ /* 0x004fca00078ed804 */
[----:B------:R3:W-:Y:S02]  /*05e0*/  STS [UR8+0x8], R3 ;  /* 0x00000803ff007988 */ /* 0x0007e40008000808 */
.L_x_7:
[----:B------:R-:W-:Y:S05]  /*05f0*/  BSYNC.RECONVERGENT B0 ;  /* 0x0000000000007941 */ /* 0x000fea0003800200 */
.L_x_6:
[----:B------:R-:W-:Y:S04]  /*0600*/  BSSY.RECONVERGENT B0, `(.L_x_8) ;  /* 0x000000a000007945 */ /* 0x000fe80003800200 */
[----:B------:R-:W-:Y:S05]  /*0610*/  @P3 BRA `(.L_x_9) ;  /* 0x0000000000203947 */ /* 0x000fea0003800000 */
[----:B---3--:R-:W2:Y:S01]  /*0620*/  LDS R3, [UR8+0x34] ;  /* 0x00003408ff037984 */ /* 0x008ea20008000800 */
[----:B------:R-:W-:Y:S02]  /*0630*/  IMAD.MOV.U32 R4, RZ, RZ, 0x3f000000 ;  /* 0x3f000000ff047424 */ /* 0x000fe400078e00ff */
[----:B------:R-:W-:Y:S01]  /*0640*/  @!P3 IMAD.MOV.U32 R5, RZ, RZ, 0x3f ;  /* 0x0000003fff05b424 */ /* 0x000fe200078e00ff */
[----:B------:R-:W3:Y:S02]  /*0650*/  @!P3 LDS R8, [UR8+0x38] ;  /* 0x00003808ff08b984 */ /* 0x000ee40008000800 */
[----:B--2---:R-:W-:Y:S02]  /*0660*/  LOP3.LUT R3, R3, 0xff000000, R4, 0xb8, !PT ;  /* 0xff00000003037812 */ /* 0x004fe400078eb804 */
[----:B---3--:R-:W-:-:S03]  /*0670*/  @!P3 LOP3.LUT R4, R8, 0xff, R5, 0xb8, !PT ;  /* 0x000000ff0804b812 */ /* 0x008fc600078eb805 */
[----:B------:R2:W-:Y:S04]  /*0680*/  STS [UR8+0x34], R3 ;  /* 0x00003403ff007988 */ /* 0x0005e80008000808 */
[----:B------:R2:W-:Y:S02]  /*0690*/  @!P3 STS [UR8+0x38], R4 ;  /* 0x00003804ff00b988 */ /* 0x0005e40008000808 */
.L_x_9:
[----:B------:R-:W-:Y:S05]  /*06a0*/  BSYNC.RECONVERGENT B0 ;  /* 0x0000000000007941 */ /* 0x000fea0003800200 */
.L_x_8:
[----:B------:R-:W-:Y:S04]  /*06b0*/  BSSY.RECONVERGENT B0, `(.L_x_10) ;  /* 0x000000e000007945 */ /* 0x000fe80003800200 */
[----:B------:R-:W-:Y:S05]  /*06c0*/  @P3 BRA `(.L_x_11) ;  /* 0x0000000000303947 */ /* 0x000fea0003800000 */
[----:B--2---:R-:W2:Y:S01]  /*06d0*/  LDS R4, [UR8+0x34] ;  /* 0x00003408ff047984 */ /* 0x004ea20008000800 */
[----:B------:R-:W4:Y:S03]  /*06e0*/  LDC.64 R12, c[0x0][0x3a8] ;  /* 0x0000ea00ff0c7b82 */ /* 0x000f260000000a00 */
[----:B---3--:R-:W3:Y:S01]  /*06f0*/  LDS R3, [UR8+0x1c] ;  /* 0x00001c08ff037984 */ /* 0x008ee20008000800 */
[C---:B----4-:R-:W-:Y:S01]  /*0700*/  SHF.L.U64.HI R8, R12.reuse, 0x1, R13 ;  /* 0x000000010c087819 */ /* 0x050fe2000001020d */
[----:B------:R-:W-:-:S03]  /*0710*/  IMAD.SHL.U32 R5, R12, 0x2, RZ ;  /* 0x000000020c057824 */ /* 0x000fc600078e00ff */
[--C-:B------:R-:W-:Y:S02]  /*0720*/  SHF.R.U32.HI R12, RZ, 0x4, R8.reuse ;  /* 0x00000004ff0c7819 */ /* 0x100fe40000011608 */
[----:B------:R-:W-:-:S05]  /*0730*/  SHF.R.U64 R5, R5, 0x4, R8 ;  /* 0x0000000405057819 */ /* 0x000fca0000001208 */
[----:B------:R4:W-:Y:S01]  /*0740*/  STS [UR8+0xc], R5 ;  /* 0x00000c05ff007988 */ /* 0x0009e20008000808 */
[----:B--2---:R-:W-:Y:S02]  /*0750*/  LOP3.LUT R4, R4, 0x7, RZ, 0xb8, !PT ;  /* 0x0000000704047812 */ /* 0x004fe400078eb8ff */
[----:B---3--:R-:W-:-:S03]  /*0760*/  LOP3.LUT R3, R3, 0xf, R12, 0xb8, !PT ;  /* 0x0000000f03037812 */ /* 0x008fc600078eb80c */
[----:B------:R4:W-:Y:S04]  /*0770*/  STS [UR8+0x34], R4 ;  /* 0x00003404ff007988 */ /* 0x0009e80008000808 */
[----:B------:R4:W-:Y:S02]  /*0780*/  STS [UR8+0x1c], R3 ;  /* 0x00001c03ff007988 */ /* 0x0009e40008000808 */
.L_x_11:
[----:B------:R-:W-:Y:S05]  /*0790*/  BSYNC.RECONVERGENT B0 ;  /* 0x0000000000007941 */ /* 0x000fea0003800200 */
.L_x_10:
[----:B------:R-:W-:Y:S04]  /*07a0*/  BSSY.RECONVERGENT B1, `(.L_x_12) ;  /* 0x000001a000017945 */ /* 0x000fe80003800200 */
[----:B------:R-:W-:Y:S04]  /*07b0*/  BSSY.RELIABLE B0, `(.L_x_13) ;  /* 0x0000015000007945 */ /* 0x000fe80003800100 */
[----:B------:R-:W-:Y:S05]  /*07c0*/  @P3 BRA `(.L_x_14) ;  /* 0x0000000000203947 */ /* 0x000fea0003800000 */
[----:B--234-:R-:W2:Y:S02]  /*07d0*/  LDS R3, [UR8+0x34] ;  /* 0x00003408ff037984 */ /* 0x01cea40008000800 */
[----:B--2---:R-:W-:-:S05]  /*07e0*/  LOP3.LUT R3, R3, 0x38, RZ, 0xb8, !PT ;  /* 0x0000003803037812 */ /* 0x004fca00078eb8ff */
[----:B------:R2:W-:Y:S01]  /*07f0*/  STS [UR8+0x34], R3 ;  /* 0x00003403ff007988 */ /* 0x0005e20008000808 */
[----:B------:R-:W-:Y:S05]  /*0800*/  @P3 BRA `(.L_x_15) ;  /* 0x0000000000203947 */ /* 0x000fea0003800000 */
[----:B--2---:R-:W2:Y:S01]  /*0810*/  LDS R3, [UR8+0x8] ;  /* 0x00000808ff037984 */ /* 0x004ea20008000800 */
[----:B------:R-:W-:-:S05]  /*0820*/  IMAD.MOV.U32 R4, RZ, RZ, 0x780 ;  /* 0x00000780ff047424 */ /* 0x000fca00078e00ff */
[----:B--2---:R-:W-:-:S05]  /*0830*/  LOP3.LUT R3, R3, 0x500, R4, 0xd8, !PT ;  /* 0x0000050003037812 */ /* 0x004fca00078ed804 */
[----:B------:R5:W-:Y:S02]  /*0840*/  STS [UR8+0x8], R3 ;  /* 0x00000803ff007988 */ /* 0x000be40008000808 */
.L_x_14:
[----:B------:R-:W-:Y:S05]  /*0850*/  @P3 BRA `(.L_x_16) ;  /* 0x0000000000283947 */ /* 0x000fea0003800000 */
[----:B--2345:R-:W2:Y:S02]  /*0860*/  LDS R3, [UR8+0x8] ;  /* 0x00000808ff037984 */ /* 0x03cea40008000800 */
[----:B--2---:R-:W-:-:S05]  /*0870*/  LOP3.LUT R3, R3, 0x1800, RZ, 0xb8, !PT ;  /* 0x0000180003037812 */ /* 0x004fca00078eb8ff */
[----:B------:R3:W-:Y:S02]  /*0880*/  STS [UR8+0x8], R3 ;  /* 0x00000803ff007988 */ /* 0x0007e40008000808 */
.L_x_15:
[----:B------:R-:W-:Y:S05]  /*0890*/  @P3 BREAK.RELIABLE B0 ;  /* 0x0000000000003942 */ /* 0x000fea0003800100 */
[----:B------:R-:W-:Y:S05]  /*08a0*/  @P3 BRA `(.L_x_17) ;  /* 0x0000000000243947 */ /* 0x000fea0003800000 */
[----:B------:R-:W4:Y:S01]  /*08b0*/  LDS R4, [UR8+0x8] ;  /* 0x00000808ff047984 */ /* 0x000f220008000800 */
[----:B--23--:R-:W-:-:S05]  /*08c0*/  IMAD.MOV.U32 R3, RZ, RZ, 0x6000 ;  /* 0x00006000ff037424 */ /* 0x00cfca00078e00ff */
[----:B----4-:R-:W-:-:S04]  /*08d0*/  LOP3.LUT R3, R4, 0x6000, R3, 0xd8, !PT ;  /* 0x0000600004037812 */ /* 0x010fc800078ed803 */
[----:B------:R-:W-:-:S05]  /*08e0*/  LOP3.LUT R3, R3, 0x400000, RZ, 0xb8, !PT ;  /* 0x0040000003037812 */ /* 0x000fca00078eb8ff */
[----:B------:R2:W-:Y:S02]  /*08f0*/  STS [UR8+0x8], R3 ;  /* 0x00000803ff007988 */ /* 0x0005e40008000808 */
.L_x_16:
[----:B------:R-:W-:Y:S05]  /*0900*/  BSYNC.RELIABLE B0 ;  /* 0x0000000000007941 */ /* 0x000fea0003800100 */
.L_x_13:
[----:B--2345:R-:W2:Y:S02]  /*0910*/  @!P3 LDS R3, [UR8+0x8] ;  /* 0x00000808ff03b984 */ /* 0x03cea40008000800 */
[----:B--2---:R-:W-:-:S05]  /*0920*/  @!P3 LOP3.LUT R3, R3, 0x8000, RZ, 0xb8, !PT ;  /* 0x000080000303b812 */ /* 0x004fca00078eb8ff */
[----:B------:R4:W-:Y:S02]  /*0930*/  @!P3 STS [UR8+0x8], R3 ;  /* 0x00000803ff00b988 */ /* 0x0009e40008000808 */
.L_x_17:
[----:B------:R-:W-:Y:S05]  /*0940*/  BSYNC.RECONVERGENT B1 ;  /* 0x0000000000017941 */ /* 0x000fea0003800200 */
.L_x_12:
[----:B------:R-:W-:Y:S05]  /*0950*/  WARPSYNC.ALL ;  /* 0x0000000000007948 */ /* 0x000fea0003800000 */
[----:B------:R-:W-:Y:S01]  /*0960*/  NOP ;  /* 0x0000000000007918 */ /* 0x000fe20000000000 */
[----:B--234-:R-:W2:Y:S02]  /*0970*/  LDC R3, c[0x0][0x39c] ;  /* 0x0000e700ff037b82 */ /* 0x01cea40000000800 */
[----:B--2---:R-:W-:Y:S01]  /*0980*/  VIADD R3, R3, 0xffffffff ;  /* 0xffffffff03037836 */ /* 0x004fe20000000000 */
[----:B------:R-:W-:Y:S06]  /*0990*/  @P0 BRA `(.L_x_18) ;  /* 0x0000000000300947 */ /* 0x000fec0003800000 */
[----:B------:R-:W2:Y:S01]  /*09a0*/  S2R R4, SR_LANEID ;  /* 0x0000000000047919 */ /* 0x000ea20000000000 */
[----:B------:R-:W-:Y:S05]  /*09b0*/  WARPSYNC.ALL ;  /* 0x0000000000007948 */ /* 0x000fea0003800000 */
[----:B------:R-:W-:Y:S01]  /*09c0*/  NOP ;  /* 0x0000000000007918 */ /* 0x000fe20000000000 */
[----:B--2---:R-:W-:-:S05]  /*09d0*/  IMAD.SHL.U32 R7, R4, 0x4, RZ ;  /* 0x0000000404077824 */ /* 0x004fca00078e00ff */
[----:B------:R-:W2:Y:S01]  /*09e0*/  LDS R9, [R7+UR8] ;  /* 0x0000000807097984 */ /* 0x000ea20008000800 */
[----:B------:R-:W-:-:S05]  /*09f0*/  IADD3 R4, P1, PT, R7, UR24, RZ ;  /* 0x0000001807047c10 */ /* 0x000fca000ff3e0ff */
[----:B------:R-:W-:-:S05]  /*0a00*/  IMAD.X R5, RZ, RZ, UR25, P1 ;  /* 0x00000019ff057e24 */ /* 0x000fca00088e06ff */
[----:B--2---:R2:W3:Y:S01]  /*0a10*/  ATOMG.E.EXCH.STRONG.GPU PT, RZ, [R4], R9 ;  /* 0x0000000904ff73a8 */ /* 0x0044e200041ee100 */
[----:B------:R-:W-:-:S04]  /*0a20*/  DEPBAR {5,4,3,2,1,0} ;  /* 0x0000003f0000791a */ /* 0x000fc80000000000 */
[----:B------:R-:W4:Y:S02]  /*0a30*/  CCTL.E.C.LDCU.IV.DEEP [UR24] ;  /* 0x0000000018007540 */ /* 0x000f240009c08000 */
[----:B----4-:R2:W-:Y:S01]  /*0a40*/  UTMACCTL.IV [UR24] ;  /* 0x00000000180079b9 */ /* 0x0105e20008000000 */
[----:B------:R-:W-:Y:S01]  /*0a50*/  NOP ;  /* 0x0000000000007918 */ /* 0x000fe20000000000 */
.L_x_18:
[----:B------:R-:W-:Y:S05]  /*0a60*/  @P0 BRA `(.L_x_19) ;  /* 0x00000000000c0947 */ /* 0x000fea0003800000 */
[----:B------:R0:W-:Y:S01]  /*0a70*/  UTMACMDFLUSH ;  /* 0x00000000000079b7 */ /* 0x0001e20000000000 */
[----:B------:R-:W-:Y:S05]  /*0a80*/  @P0 BRA `(.L_x_19) ;  /* 0x0000000000040947 */ /* 0x000fea0003800000 */
[----:B------:R-:W-:-:S04]  /*0a90*/  DEPBAR.LE SB0, 0x0 ;  /* 0x000080000000791a */ /* 0x000fc80000000000 */
.L_x_19:
[----:B------:R-:W-:Y:S05]  /*0aa0*/  WARPSYNC.ALL ;  /* 0x0000000000007948 */ /* 0x000fea0003800000 */
[----:B------:R-:W-:Y:S01]  /*0ab0*/  NOP ;  /* 0x0000000000007918 */ /* 0x000fe20000000000 */
[----:B---3--:R-:W-:Y:S06]  /*0ac0*/  BAR.SYNC.DEFER_BLOCKING 0x0 ;  /* 0x0000000000007b1d */ /* 0x008fec0000010000 */
[----:B------:R-:W-:Y:S02]  /*0ad0*/  BSSY.RECONVERGENT B1, `(.L_x_20) ;  /* 0x000000b000017945 */ /* 0x000fe40003800200 */
[----:B------:R-:W-:Y:S06]  /*0ae0*/  BAR.SYNC.DEFER_BLOCKING 0x0 ;  /* 0x0000000000007b1d */ /* 0x000fec0000010000 */
[----:B------:R3:W-:Y:S01]  /*0af0*/  @!P0 STS [R10], RZ ;  /* 0x000000ff0a008388 */ /* 0x0007e20000000800 */
[----:B------:R-:W-:Y:S01]  /*0b00*/  NOP ;  /* 0x0000000000007918 */ /* 0x000fe20000000000 */
[----:B------:R-:W-:Y:S05]  /*0b10*/  @P3 BRA `(.L_x_21) ;  /* 0x0000000000183947 */ /* 0x000fea0003800000 */
[----:B--2---:R-:W2:Y:S01]  /*0b20*/  LDS R4, [UR8+0x8] ;  /* 0x00000808ff047984 */ /* 0x004ea20008000800 */
[----:B------:R-:W4:Y:S01]  /*0b30*/  LDC.64 R8, c[0x0][0x388] ;  /* 0x0000e200ff087b82 */ /* 0x000f220000000a00 */
[----:B------:R-:W-:Y:S02]  /*0b40*/  IMAD.MOV.U32 R5, RZ, RZ, 0x70 ;  /* 0x00000070ff057424 */ /* 0x000fe400078e00ff */
[----:B----4-:R4:W-:Y:S03]  /*0b50*/  STS.64 [UR8], R8 ;  /* 0x00000008ff007988 */ /* 0x0109e60008000a08 */
[----:B--2---:R-:W-:-:S05]  /*0b60*/  LOP3.LUT R4, R4, 0x10, R5, 0xd8, !PT ;  /* 0x0000001004047812 */ /* 0x004fca00078ed805 */
[----:B------:R4:W-:Y:S02]  /*0b70*/  STS [UR8+0x8], R4 ;  /* 0x00000804ff007988 */ /* 0x0009e40008000808 */
.L_x_21:
[----:B--2---:R-:W-:Y:S05]  /*0b80*/  BSYNC.RECONVERGENT B1 ;  /* 0x0000000000017941 */ /* 0x004fea0003800200 */
.L_x_20:
[----:B------:R-:W-:Y:S04]  /*0b90*/  BSSY.RECONVERGENT B1, `(.L_x_22) ;  /* 0x000000a000017945 */ /* 0x000fe80003800200 */
[----:B------:R-:W-:Y:S05]  /*0ba0*/  @P3 BRA `(.L_x_23) ;  /* 0x0000000000203947 */ /* 0x000fea0003800000 */
[----:B----4-:R-:W2:Y:S01]  /*0bb0*/  LDS R4, [UR8+0x34] ;  /* 0x00003408ff047984 */ /* 0x010ea20008000800 */
[----:B------:R-:W-:Y:S02]  /*0bc0*/  IMAD.MOV.U32 R7, RZ, RZ, 0x3f000000 ;  /* 0x3f000000ff077424 */ /* 0x000fe400078e00ff */
[----:B------:R-:W-:Y:S01]  /*0bd0*/  @!P3 IMAD.MOV.U32 R8, RZ, RZ, 0x3f ;  /* 0x0000003fff08b424 */ /* 0x000fe200078e00ff */
[----:B------:R-:W4:Y:S02]  /*0be0*/  @!P3 LDS R5, [UR8+0x38] ;  /* 0x00003808ff05b984 */ /* 0x000f240008000800 */
[----:B--2---:R-:W-:Y:S02]  /*0bf0*/  LOP3.LUT R4, R4, 0xff000000, R7, 0xb8, !PT ;  /* 0xff00000004047812 */ /* 0x004fe400078eb807 */
[----:B----4-:R-:W-:-:S03]  /*0c00*/  @!P3 LOP3.LUT R5, R5, 0xff, R8, 0xb8, !PT ;  /* 0x000000ff0505b812 */ /* 0x010fc600078eb808 */
[----:B------:R2:W-:Y:S04]  /*0c10*/  STS [UR8+0x34], R4 ;  /* 0x00003404ff007988 */ /* 0x0005e80008000808 */
[----:B------:R2:W-:Y:S02]  /*0c20*/  @!P3 STS [UR8+0x38], R5 ;  /* 0x00003805ff00b988 */ /* 0x0005e40008000808 */
.L_x_23:
[----:B------:R-:W-:Y:S05]  /*0c30*/  BSYNC.RECONVERGENT B1 ;  /* 0x0000000000017941 */ /* 0x000fea0003800200 */
.L_x_22:
[----:B------:R-:W-:Y:S04]  /*0c40*/  BSSY.RECONVERGENT B1, `(.L_x_24) ;  /* 0x0000004000017945 */ /* 0x000fe80003800200 */
[----:B------:R-:W-:Y:S05]  /*0c50*/  @P3 BRA `(.L_x_25) ;  /* 0x0000000000083947 */ /* 0x000fea0003800000 */
[----:B------:R5:W-:Y:S04]  /*0c60*/  STS [UR8+0x24], R11 ;  /* 0x0000240bff007988 */ /* 0x000be80008000808 */
[----:B------:R5:W-:Y:S02]  /*0c70*/  STS [UR8+0x20], R3 ;  /* 0x00002003ff007988 */ /* 0x000be40008000808 */
.L_x_25:
[----:B------:R-:W-:Y:S05]  /*0c80*/  BSYNC.RECONVERGENT B1 ;  /* 0x0000000000017941 */ /* 0x000fea0003800200 */
.L_x_24:
[----:B------:R-:W-:Y:S04]  /*0c90*/  BSSY.RECONVERGENT B1, `(.L_x_26) ;  /* 0x000000e000017945 */ /* 0x000fe80003800200 */
[----:B------:R-:W-:Y:S05]  /*0ca0*/  @P3 BRA `(.L_x_27) ;  /* 0x0000000000303947 */ /* 0x000fea0003800000 */
[----:B--2---:R-:W2:Y:S01]  /*0cb0*/  LDS R5, [UR8+0x34] ;  /* 0x00003408ff057984 */ /* 0x004ea20008000800 */
[----:B------:R-:W3:Y:S03]  /*0cc0*/  LDC.64 R12, c[0x0][0x3b0] ;  /* 0x0000ec00ff0c7b82 */ /* 0x000ee60000000a00 */
[----:B----4-:R-:W4:Y:S01]  /*0cd0*/  LDS R4, [UR8+0x1c] ;  /* 0x00001c08ff047984 */ /* 0x010f220008000800 */
[C---:B---3--:R-:W-:Y:S01]  /*0ce0*/  SHF.L.U64.HI R8, R12.reuse, 0x1, R13 ;  /* 0x000000010c087819 */ /* 0x048fe2000001020d */
[----:B------:R-:W-:-:S03]  /*0cf0*/  IMAD.SHL.U32 R7, R12, 0x2, RZ ;  /* 0x000000020c077824 */ /* 0x000fc600078e00ff */
[--C-:B------:R-:W-:Y:S02]  /*0d00*/  SHF.R.U32.HI R9, RZ, 0x4, R8.reuse ;  /* 0x00000004ff097819 */ /* 0x100fe40000011608 */
[----:B------:R-:W-:-:S05]  /*0d10*/  SHF.R.U64 R7, R7, 0x4, R8 ;  /* 0x0000000407077819 */ /* 0x000fca0000001208 */
[----:B------:R3:W-:Y:S01]  /*0d20*/  STS [UR8+0xc], R7 ;  /* 0x00000c07ff007988 */ /* 0x0007e20008000808 */
[----:B--2---:R-:W-:Y:S02]  /*0d30*/  LOP3.LUT R5, R5, 0x7, RZ, 0xb8, !PT ;  /* 0x0000000705057812 */ /* 0x004fe400078eb8ff */
[----:B----4-:R-:W-:-:S03]  /*0d40*/  LOP3.LUT R4, R4, 0xf, R9, 0xb8, !PT ;  /* 0x0000000f04047812 */ /* 0x010fc600078eb809 */
[----:B------:R3:W-:Y:S04]  /*0d50*/  STS [UR8+0x34], R5 ;  /* 0x00003405ff007988 */ /* 0x0007e80008000808 */
[----:B------:R3:W-:Y:S02]  /*0d60*/  STS [UR8+0x1c], R4 ;  /* 0x00001c04ff007988 */ /* 0x0007e40008000808 */
.L_x_27:
[----:B------:R-:W-:Y:S05]  /*0d70*/  BSYNC.RECONVERGENT B1 ;  /* 0x0000000000017941 */ /* 0x000fea0003800200 */
.L_x_26:
        /* <DEDUP_REMOVED lines=11> */
.L_x_30:
[----:B------:R-:W-:Y:S05]  /*0e30*/  @P3 BRA `(.L_x_32) ;  /* 0x0000000000283947 */ /* 0x000fea0003800000 */
[----:B--234-:R-:W2:Y:S02]  /*0e40*/  LDS R4, [UR8+0x8] ;  /* 0x00000808ff047984 */ /* 0x01cea40008000800 */
[----:B--2---:R-:W-:-:S05]  /*0e50*/  LOP3.LUT R4, R4, 0x1800, RZ, 0xb8, !PT ;  /* 0x0000180004047812 */ /* 0x004fca00078eb8ff */
[----:B------:R3:W-:Y:S02]  /*0e60*/  STS [UR8+0x8], R4 ;  /* 0x00000804ff007988 */ /* 0x0007e40008000808 */
.L_x_31:
[----:B------:R-:W-:Y:S05]  /*0e70*/  @P3 BREAK.RELIABLE B1 ;  /* 0x0000000000013942 */ /* 0x000fea0003800100 */
[----:B------:R-:W-:Y:S05]  /*0e80*/  @P3 BRA `(.L_x_33) ;  /* 0x0000000000243947 */ /* 0x000fea0003800000 */
[----:B--23--:R-:W2:Y:S01]  /*0e90*/  LDS R4, [UR8+0x8] ;  /* 0x00000808ff047984 */ /* 0x00cea20008000800 */
[----:B------:R-:W-:-:S05]  /*0ea0*/  IMAD.MOV.U32 R5, RZ, RZ, 0x6000 ;  /* 0x00006000ff057424 */ /* 0x000fca00078e00ff */
[----:B--2---:R-:W-:-:S04]  /*0eb0*/  LOP3.LUT R4, R4, 0x6000, R5, 0xd8, !PT ;  /* 0x0000600004047812 */ /* 0x004fc800078ed805 */
[----:B------:R-:W-:-:S05]  /*0ec0*/  LOP3.LUT R4, R4, 0x400000, RZ, 0xb8, !PT ;  /* 0x0040000004047812 */ /* 0x000fca00078eb8ff */
[----:B------:R2:W-:Y:S02]  /*0ed0*/  STS [UR8+0x8], R4 ;  /* 0x00000804ff007988 */ /* 0x0005e40008000808 */
.L_x_32:
[----:B------:R-:W-:Y:S05]  /*0ee0*/  BSYNC.RELIABLE B1 ;  /* 0x0000000000017941 */ /* 0x000fea0003800100 */
.L_x_29:
[----:B--234-:R-:W2:Y:S02]  /*0ef0*/  @!P3 LDS R4, [UR8+0x8] ;  /* 0x00000808ff04b984 */ /* 0x01cea40008000800 */
[----:B--2---:R-:W-:-:S05]  /*0f00*/  @!P3 LOP3.LUT R4, R4, 0x8000, RZ, 0xb8, !PT ;  /* 0x000080000404b812 */ /* 0x004fca00078eb8ff */
[----:B------:R4:W-:Y:S02]  /*0f10*/  @!P3 STS [UR8+0x8], R4 ;  /* 0x00000804ff00b988 */ /* 0x0009e40008000808 */
.L_x_33:
[----:B------:R-:W-:Y:S05]  /*0f20*/  BSYNC.RECONVERGENT B2 ;  /* 0x0000000000027941 */ /* 0x000fea0003800200 */
.L_x_28:
[----:B------:R-:W-:Y:S05]  /*0f30*/  WARPSYNC.ALL ;  /* 0x0000000000007948 */ /* 0x000fea0003800000 */
[----:B------:R-:W-:Y:S01]  /*0f40*/  NOP ;  /* 0x0000000000007918 */ /* 0x000fe20000000000 */
[----:B------:R-:W-:-:S04]  /*0f50*/  UIADD3 UR5, UPT, UPT, UR4, 0x80, URZ ;  /* 0x0000008004057890 */ /* 0x000fc8000fffe0ff */
[----:B------:R-:W-:-:S04]  /*0f60*/  UIADD3 UR26, UP0, UPT, UR5, UR20, URZ ;  /* 0x00000014051a7290 */ /* 0x000fc8000ff1e0ff */
[----:B------:R-:W-:Y:S01]  /*0f70*/  ULEA.HI.X.SX32 UR27, UR5, UR21, 0x1, UP0 ;  /* 0x00000015051b7291 */ /* 0x000fe200080f0eff */
[----:B------:R-:W-:Y:S11]  /*0f80*/  @P0 BRA `(.L_x_34) ;  /* 0x0000000000300947 */ /* 0x000ff60003800000 */
[----:B--234-:R-:W2:Y:S01]  /*0f90*/  S2R R4, SR_LANEID ;  /* 0x0000000000047919 */ /* 0x01cea20000000000 */
        /* <DEDUP_REMOVED lines=11> */
.L_x_34:
[----:B------:R-:W-:Y:S05]  /*1050*/  @P0 BRA `(.L_x_35) ;  /* 0x00000000000c0947 */ /* 0x000fea0003800000 */
[----:B------:R0:W-:Y:S01]  /*1060*/  UTMACMDFLUSH ;  /* 0x00000000000079b7 */ /* 0x0001e20000000000 */
[----:B------:R-:W-:Y:S05]  /*1070*/  @P0 BRA `(.L_x_35) ;  /* 0x0000000000040947 */ /* 0x000fea0003800000 */
[----:B------:R-:W-:-:S04]  /*1080*/  DEPBAR.LE SB0, 0x0 ;  /* 0x000080000000791a */ /* 0x000fc80000000000 */
.L_x_35:
        /* <DEDUP_REMOVED lines=8> */
[----:B--2-4-:R-:W2:Y:S01]  /*1110*/  LDS R4, [UR8+0x8] ;  /* 0x00000808ff047984 */ /* 0x014ea20008000800 */
[----:B------:R-:W4:Y:S01]  /*1120*/  LDC.64 R8, c[0x0][0x390] ;  /* 0x0000e400ff087b82 */ /* 0x000f220000000a00 */
[----:B------:R-:W-:Y:S02]  /*1130*/  IMAD.MOV.U32 R5, RZ, RZ, 0x70 ;  /* 0x00000070ff057424 */ /* 0x000fe400078e00ff */
[----:B----4-:R4:W-:Y:S03]  /*1140*/  STS.64 [UR8], R8 ;  /* 0x00000008ff007988 */ /* 0x0109e60008000a08 */
[----:B--2---:R-:W-:-:S05]  /*1150*/  LOP3.LUT R4, R4, 0x10, R5, 0xd8, !PT ;  /* 0x0000001004047812 */ /* 0x004fca00078ed805 */
[----:B------:R4:W-:Y:S02]  /*1160*/  STS [UR8+0x8], R4 ;  /* 0x00000804ff007988 */ /* 0x0009e40008000808 */
.L_x_37:
[----:B--2---:R-:W-:Y:S05]  /*1170*/  BSYNC.RECONVERGENT B2 ;  /* 0x0000000000027941 */ /* 0x004fea0003800200 */
.L_x_36:
[----:B------:R-:W-:Y:S04]  /*1180*/  BSSY.RECONVERGENT B3, `(.L_x_38) ;  /* 0x0000011000037945 */ /* 0x000fe80003800200 */
[----:B------:R-:W-:Y:S04]  /*1190*/  BSSY.RELIABLE B2, `(.L_x_39) ;  /* 0x000000e000027945 */ /* 0x000fe80003800100 */
[----:B------:R-:W-:Y:S05]  /*11a0*/  @P3 BRA `(.L_x_40) ;  /* 0x0000000000243947 */ /* 0x000fea0003800000 */
[----:B----4-:R-:W2:Y:S01]  /*11b0*/  LDS R4, [UR8+0x34] ;  /* 0x00003408ff047984 */ /* 0x010ea20008000800 */
[----:B------:R-:W-:-:S05]  /*11c0*/  IMAD.MOV.U32 R5, RZ, RZ, 0x3f000000 ;  /* 0x3f000000ff057424 */ /* 0x000fca00078e00ff */
[----:B--2---:R-:W-:-:S05]  /*11d0*/  LOP3.LUT R4, R4, 0xff000000, R5, 0xb8, !PT ;  /* 0xff00000004047812 */ /* 0x004fca00078eb805 */
[----:B------:R2:W-:Y:S01]  /*11e0*/  STS [UR8+0x34], R4 ;  /* 0x00003404ff007988 */ /* 0x0005e20008000808 */
[----:B------:R-:W-:Y:S05]  /*11f0*/  @P3 BRA `(.L_x_41) ;  /* 0x00000000001c3947 */ /* 0x000fea0003800000 */
[----:B--2---:R-:W2:Y:S01]  /*1200*/  LDS R4, [UR8+0x38] ;  /* 0x00003808ff047984 */ /* 0x004ea20008000800 */
[----:B------:R-:W-:-:S05]  /*1210*/  IMAD.MOV.U32 R5, RZ, RZ, 0x3f ;  /* 0x0000003fff057424 */ /* 0x000fca00078e00ff */
[----:B--2---:R-:W-:-:S05]  /*1220*/  LOP3.LUT R4, R4, 0xff, R5, 0xb8, !PT ;  /* 0x000000ff04047812 */ /* 0x004fca00078eb805 */
[----:B------:R2:W-:Y:S02]  /*1230*/  STS [UR8+0x38], R4 ;  /* 0x00003804ff007988 */ /* 0x0005e40008000808 */
.L_x_40:
[----:B------:R-:W-:Y:S05]  /*1240*/  @P3 BREAK.RELIABLE B2 ;  /* 0x0000000000023942 */ /* 0x000fea0003800100 */
[----:B------:R-:W-:Y:S05]  /*1250*/  @P3 BRA `(.L_x_42) ;  /* 0x00000000000c3947 */ /* 0x000fea0003800000 */
[----:B------:R2:W-:Y:S02]  /*1260*/  STS [UR8+0x20], R3 ;  /* 0x00002003ff007988 */ /* 0x0005e40008000808 */
.L_x_41:
[----:B------:R-:W-:Y:S05]  /*1270*/  BSYNC.RELIABLE B2 ;  /* 0x0000000000027941 */ /* 0x000fea0003800100 */
.L_x_39:
[----:B------:R2:W-:Y:S02]  /*1280*/  @!P3 STS [UR8+0x24], R2 ;  /* 0x00002402ff00b988 */ /* 0x0005e40008000808 */
.L_x_42:
[----:B------:R-:W-:Y:S05]  /*1290*/  BSYNC.RECONVERGENT B3 ;  /* 0x0000000000037941 */ /* 0x000fea0003800200 */
.L_x_38:
[----:B------:R-:W-:Y:S05]  /*12a0*/  WARPSYNC.ALL ;  /* 0x0000000000007948 */ /* 0x000fea0003800000 */
[----:B------:R-:W-:Y:S01]  /*12b0*/  NOP ;  /* 0x0000000000007918 */ /* 0x000fe20000000000 */
[----:B------:R-:W-:Y:S04]  /*12c0*/  BSSY.RECONVERGENT B3, `(.L_x_43) ;  /* 0x000000e000037945 */ /* 0x000fe80003800200 */
[----:B------:R-:W-:Y:S05]  /*12d0*/  @P3 BRA `(.L_x_44) ;  /* 0x0000000000303947 */ /* 0x000fea0003800000 */
[----:B--2--5:R-:W2:Y:S01]  /*12e0*/  LDS R3, [UR8+0x34] ;  /* 0x00003408ff037984 */ /* 0x024ea20008000800 */
[----:B----4-:R-:W4:Y:S03]  /*12f0*/  LDC.64 R4, c[0x0][0x3b8] ;  /* 0x0000ee00ff047b82 */ /* 0x010f260000000a00 */
[----:B------:R-:W5:Y:S01]  /*1300*/  LDS R2, [UR8+0x1c] ;  /* 0x00001c08ff027984 */ /* 0x000f620008000800 */
[C---:B----4-:R-:W-:Y:S01]  /*1310*/  SHF.L.U64.HI R5, R4.reuse, 0x1, R5 ;  /* 0x0000000104057819 */ /* 0x050fe20000010205 */
[----:B------:R-:W-:-:S03]  /*1320*/  IMAD.SHL.U32 R4, R4, 0x2, RZ ;  /* 0x0000000204047824 */ /* 0x000fc600078e00ff */
[--C-:B------:R-:W-:Y:S02]  /*1330*/  SHF.R.U32.HI R7, RZ, 0x4, R5.reuse ;  /* 0x00000004ff077819 */ /* 0x100fe40000011605 */
[----:B------:R-:W-:-:S05]  /*1340*/  SHF.R.U64 R4, R4, 0x4, R5 ;  /* 0x0000000404047819 */ /* 0x000fca0000001205 */
[----:B------:R4:W-:Y:S01]  /*1350*/  STS [UR8+0xc], R4 ;  /* 0x00000c04ff007988 */ /* 0x0009e20008000808 */
[----:B--2---:R-:W-:Y:S02]  /*1360*/  LOP3.LUT R3, R3, 0x7, RZ, 0xb8, !PT ;  /* 0x0000000703037812 */ /* 0x004fe400078eb8ff */
[----:B-----5:R-:W-:-:S03]  /*1370*/  LOP3.LUT R2, R2, 0xf, R7, 0xb8, !PT ;  /* 0x0000000f02027812 */ /* 0x020fc600078eb807 */
[----:B------:R4:W-:Y:S04]  /*1380*/  STS [UR8+0x34], R3 ;  /* 0x00003403ff007988 */ /* 0x0009e80008000808 */
[----:B------:R4:W-:Y:S02]  /*1390*/  STS [UR8+0x1c], R2 ;  /* 0x00001c02ff007988 */ /* 0x0009e40008000808 */
.L_x_44:
[----:B------:R-:W-:Y:S05]  /*13a0*/  BSYNC.RECONVERGENT B3 ;  /* 0x0000000000037941 */ /* 0x000fea0003800200 */
.L_x_43:
[----:B------:R-:W-:Y:S04]  /*13b0*/  BSSY.RECONVERGENT B4, `(.L_x_45) ;  /* 0x000001a000047945 */ /* 0x000fe80003800200 */
[----:B------:R-:W-:Y:S04]  /*13c0*/  BSSY.RELIABLE B3, `(.L_x_46) ;  /* 0x0000015000037945 */ /* 0x000fe80003800100 */
[----:B------:R-:W-:Y:S05]  /*13d0*/  @P3 BRA `(.L_x_47) ;  /* 0x0000000000203947 */ /* 0x000fea0003800000 */
[----:B--2-4-:R-:W2:Y:S02]  /*13e0*/  LDS R2, [UR8+0x34] ;  /* 0x00003408ff027984 */ /* 0x014ea40008000800 */
[----:B--2---:R-:W-:-:S05]  /*13f0*/  LOP3.LUT R2, R2, 0x38, RZ, 0xb8, !PT ;  /* 0x0000003802027812 */ /* 0x004fca00078eb8ff */
[----:B------:R2:W-:Y:S01]  /*1400*/  STS [UR8+0x34], R2 ;  /* 0x00003402ff007988 */ /* 0x0005e20008000808 */
[----:B------:R-:W-:Y:S05]  /*1410*/  @P3 BRA `(.L_x_48) ;  /* 0x0000000000203947 */ /* 0x000fea0003800000 */
[----:B--2---:R-:W2:Y:S01]  /*1420*/  LDS R2, [UR8+0x8] ;  /* 0x00000808ff027984 */ /* 0x004ea20008000800 */
[----:B-----5:R-:W-:-:S05]  /*1430*/  IMAD.MOV.U32 R3, RZ, RZ, 0x780 ;  /* 0x00000780ff037424 */ /* 0x020fca00078e00ff */
[----:B--2---:R-:W-:-:S05]  /*1440*/  LOP3.LUT R2, R2, 0x500, R3, 0xd8, !PT ;  /* 0x0000050002027812 */ /* 0x004fca00078ed803 */
[----:B------:R2:W-:Y:S02]  /*1450*/  STS [UR8+0x8], R2 ;  /* 0x00000802ff007988 */ /* 0x0005e40008000808 */
.L_x_47:
[----:B------:R-:W-:Y:S05]  /*1460*/  @P3 BRA `(.L_x_49) ;  /* 0x0000000000283947 */ /* 0x000fea0003800000 */
[----:B--2-4-:R-:W2:Y:S02]  /*1470*/  LDS R2, [UR8+0x8] ;  /* 0x00000808ff027984 */ /* 0x014ea40008000800 */
[----:B--2---:R-:W-:-:S05]  /*1480*/  LOP3.LUT R2, R2, 0x1800, RZ, 0xb8, !PT ;  /* 0x0000180002027812 */ /* 0x004fca00078eb8ff */
[----:B------:R4:W-:Y:S02]  /*1490*/  STS [UR8+0x8], R2 ;  /* 0x00000802ff007988 */ /* 0x0009e40008000808 */
.L_x_48:
[----:B------:R-:W-:Y:S05]  /*14a0*/  @P3 BREAK.RELIABLE B3 ;  /* 0x0000000000033942 */ /* 0x000fea0003800100 */
[----:B------:R-:W-:Y:S05]  /*14b0*/  @P3 BRA `(.L_x_50) ;  /* 0x0000000000243947 */ /* 0x000fea0003800000 */
[----:B--2-4-:R-:W2:Y:S01]  /*14c0*/  LDS R2, [UR8+0x8] ;  /* 0x00000808ff027984 */ /* 0x014ea20008000800 */
[----:B-----5:R-:W-:-:S05]  /*14d0*/  IMAD.MOV.U32 R3, RZ, RZ, 0x6000 ;  /* 0x00006000ff037424 */ /* 0x020fca00078e00ff */
[----:B--2---:R-:W-:-:S04]  /*14e0*/  LOP3.LUT R2, R2, 0x6000, R3, 0xd8, !PT ;  /* 0x0000600002027812 */ /* 0x004fc800078ed803 */
[----:B------:R-:W-:-:S05]  /*14f0*/  LOP3.LUT R2, R2, 0x400000, RZ, 0xb8, !PT ;  /* 0x0040000002027812 */ /* 0x000fca00078eb8ff */
[----:B------:R2:W-:Y:S02]  /*1500*/  STS [UR8+0x8], R2 ;  /* 0x00000802ff007988 */ /* 0x0005e40008000808 */
.L_x_49:
[----:B------:R-:W-:Y:S05]  /*1510*/  BSYNC.RELIABLE B3 ;  /* 0x0000000000037941 */ /* 0x000fea0003800100 */
.L_x_46:
[----:B--2-4-:R-:W2:Y:S02]  /*1520*/  @!P3 LDS R2, [UR8+0x8] ;  /* 0x00000808ff02b984 */ /* 0x014ea40008000800 */
[----:B--2---:R-:W-:-:S05]  /*1530*/  @!P3 LOP3.LUT R2, R2, 0x8000, RZ, 0xb8, !PT ;  /* 0x000080000202b812 */ /* 0x004fca00078eb8ff */
[----:B------:R2:W-:Y:S02]  /*1540*/  @!P3 STS [UR8+0x8], R2 ;  /* 0x00000802ff00b988 */ /* 0x0005e40008000808 */
.L_x_50:
[----:B------:R-:W-:Y:S05]  /*1550*/  BSYNC.RECONVERGENT B4 ;  /* 0x0000000000047941 */ /* 0x000fea0003800200 */
.L_x_45:
[----:B------:R-:W-:Y:S05]  /*1560*/  WARPSYNC.ALL ;  /* 0x0000000000007948 */ /* 0x000fea0003800000 */
[----:B------:R-:W-:Y:S01]  /*1570*/  NOP ;  /* 0x0000000000007918 */ /* 0x000fe20000000000 */
[----:B------:R-:W-:-:S04]  /*1580*/  UIADD3 UR4, UPT, UPT, UR4, 0x100, URZ ;  /* 0x0000010004047890 */ /* 0x000fc8000fffe0ff */
[----:B------:R-:W-:-:S04]  /*1590*/  UIADD3 UR20, UP0, UPT, UR4, UR20, URZ ;  /* 0x0000001404147290 */ /* 0x000fc8000ff1e0ff */
[----:B------:R-:W-:Y:S01]  /*15a0*/  ULEA.HI.X.SX32 UR21, UR4, UR21, 0x1, UP0 ;  /* 0x0000001504157291 */ /* 0x000fe200080f0eff */
[----:B------:R-:W-:Y:S11]  /*15b0*/  @P0 BRA `(.L_x_51) ;  /* 0x0000000000300947 */ /* 0x000ff60003800000 */
[----:B--2-4-:R-:W2:Y:S01]  /*15c0*/  S2R R2, SR_LANEID ;  /* 0x0000000000027919 */ /* 0x014ea20000000000 */
[----:B------:R-:W-:Y:S05]  /*15d0*/  WARPSYNC.ALL ;  /* 0x0000000000007948 */ /* 0x000fea0003800000 */
[----:B------:R-:W-:Y:S01]  /*15e0*/  NOP ;  /* 0x0000000000007918 */ /* 0x000fe20000000000 */
[----:B--2---:R-:W-:-:S05]  /*15f0*/  IMAD.SHL.U32 R4, R2, 0x4, RZ ;  /* 0x0000000402047824 */ /* 0x004fca00078e00ff */
[----:B------:R-:W2:Y:S01]  /*1600*/  LDS R5, [R4+UR8] ;  /* 0x0000000804057984 */ /* 0x000ea20008000800 */
[----:B------:R-:W-:-:S05]  /*1610*/  IADD3 R2, P1, PT, R4, UR20, RZ ;  /* 0x0000001404027c10 */ /* 0x000fca000ff3e0ff */
[----:B-----5:R-:W-:-:S05]  /*1620*/  IMAD.X R3, RZ, RZ, UR21, P1 ;  /* 0x00000015ff037e24 */ /* 0x020fca00088e06ff */
[----:B--2---:R2:W4:Y:S01]  /*1630*/  ATOMG.E.EXCH.STRONG.GPU PT, RZ, [R2], R5 ;  /* 0x0000000502ff73a8 */ /* 0x00452200041ee100 */
[----:B------:R-:W-:-:S04]  /*1640*/  DEPBAR {5,4,3,2,1,0} ;  /* 0x0000003f0000791a */ /* 0x000fc80000000000 */
[----:B------:R-:W5:Y:S02]  /*1650*/  CCTL.E.C.LDCU.IV.DEEP [UR20] ;  /* 0x0000000014007540 */ /* 0x000f640009c08000 */
[----:B-----5:R2:W-:Y:S01]  /*1660*/  UTMACCTL.IV [UR20] ;  /* 0x00000000140079b9 */ /* 0x0205e20008000000 */
[----:B------:R-:W-:Y:S01]  /*1670*/  NOP ;  /* 0x0000000000007918 */ /* 0x000fe20000000000 */
.L_x_51:
[----:B------:R-:W-:Y:S05]  /*1680*/  @P0 BRA `(.L_x_52) ;  /* 0x00000000000c0947 */ /* 0x000fea0003800000 */
[----:B------:R0:W-:Y:S01]  /*1690*/  UTMACMDFLUSH ;  /* 0x00000000000079b7 */ /* 0x0001e20000000000 */
[----:B------:R-:W-:Y:S05]  /*16a0*/  @P0 BRA `(.L_x_52) ;  /* 0x0000000000040947 */ /* 0x000fea0003800000 */
[----:B------:R-:W-:-:S04]  /*16b0*/  DEPBAR.LE SB0, 0x0 ;  /* 0x000080000000791a */ /* 0x000fc80000000000 */
.L_x_52:
[----:B------:R-:W-:Y:S05]  /*16c0*/  WARPSYNC.ALL ;  /* 0x0000000000007948 */ /* 0x000fea0003800000 */
[----:B------:R-:W-:Y:S01]  /*16d0*/  NOP ;  /* 0x0000000000007918 */ /* 0x000fe20000000000 */
[----:B----4-:R-:W-:Y:S01]  /*16e0*/  BAR.SYNC.DEFER_BLOCKING 0x0 ;  /* 0x0000000000007b1d */ /* 0x010fe20000010000 */
[----:B--2---:R-:W-:Y:S01]  /*16f0*/  SHF.R.U32.HI R2, RZ, 0x5, R0 ;  /* 0x00000005ff027819 */ /* 0x004fe20000011600 */
[----:B------:R-:W-:Y:S01]  /*1700*/  UIADD3 UR12, UPT, UPT, UR8, 0x8010, URZ ;  /* 0x00008010080c7890 */ /* 0x000fe2000fffe0ff */
[----:B------:R-:W-:Y:S01]  /*1710*/  ISETP.GE.AND P0, PT, R6, 0x1, PT ;  /* 0x000000010600780c */ /* 0x000fe20003f06270 */
[----:B------:R-:W-:Y:S01]  /*1720*/  USHF.L.U32 UR15, UR7, 0x6, URZ ;  /* 0x00000006070f7899 */ /* 0x000fe200080006ff */
[----:B------:R-:W-:Y:S01]  /*1730*/  R2UR UR22, R2 ;  /* 0x00000000021672ca */ /* 0x000fe200000e0000 */
[----:B------:R-:W-:Y:S01]  /*1740*/  VOTEU.ALL UP0, P3 ;  /* 0x0000000000ff7886 */ /* 0x000fe20001800000 */
[----:B------:R-:W-:Y:S01]  /*1750*/  UMOV UR4, 0x1 ;  /* 0x0000000100047882 */ /* 0x000fe20000000000 */
[----:B------:R-:W-:Y:S01]  /*1760*/  VOTEU.ALL UP1, P3 ;  /* 0x0000000000ff7886 */ /* 0x000fe20001820000 */
[----:B------:R-:W-:Y:S01]  /*1770*/  USHF.L.U32 UR18, UR9, 0x6, URZ ;  /* 0x0000000609127899 */ /* 0x000fe200080006ff */
[----:B------:R-:W-:Y:S01]  /*1780*/  BSSY.RECONVERGENT B4, `(.L_x_53) ;  /* 0x0000018000047945 */ /* 0x000fe20003800200 */
[----:B------:R-:W-:-:S04]  /*1790*/  @!UP0 UIADD3 UR10, UPT, UPT, -UR4, 0x100000, URZ ;  /* 0x00100000040a8890 */ /* 0x000fc8000fffe1ff */
[----:B------:R-:W-:Y:S02]  /*17a0*/  @!UP0 USHF.L.U32 UR11, UR10, 0xb, URZ ;  /* 0x0000000b0a0b8899 */ /* 0x000fe400080006ff */
[----:B------:R-:W-:Y:S02]  /*17b0*/  @!UP0 USHF.L.U32 UR10, UR10, 0x1, URZ ;  /* 0x000000010a0a8899 */ /* 0x000fe400080006ff */
[----:B------:R-:W-:-:S04]  /*17c0*/  @!UP0 UIADD3 UR4, UPT, UPT, -UR4, 0x100000, URZ ;  /* 0x0010000004048890 */ /* 0x000fc8000fffe1ff */
[----:B------:R-:W-:Y:S02]  /*17d0*/  @!UP0 USHF.L.U32 UR5, UR4, 0xb, URZ ;  /* 0x0000000b04058899 */ /* 0x000fe400080006ff */
[----:B------:R-:W-:Y:S01]  /*17e0*/  @!UP0 USHF.L.U32 UR4, UR4, 0x1, URZ ;  /* 0x0000000104048899 */ /* 0x000fe200080006ff */
[----:B------:R-:W-:Y:S01]  /*17f0*/  VOTEU.ALL UP0, P3 ;  /* 0x0000000000ff7886 */ /* 0x000fe20001800000 */
[----:B------:R-:W2:Y:S04]  /*1800*/  FENCE.VIEW.ASYNC.S ;  /* 0x00000000000073c6 */ /* 0x000ea80000000000 */
[----:B--2---:R2:W4:Y:S06]  /*1810*/  @!UP0 SYNCS.EXCH.64 URZ, [UR8+0x8000], UR10 ;  /* 0x0080000a08ff85b2 */ /* 0x00452c0008000100 */
[----:B------:R2:W4:Y:S02]  /*1820*/  @!UP1 SYNCS.EXCH.64 URZ, [UR8+0x8010], UR4 ;  /* 0x0080100408ff95b2 */ /* 0x0005240008000100 */
[----:B----4-:R-:W-:Y:S06]  /*1830*/  BAR.SYNC.DEFER_BLOCKING 0x0 ;  /* 0x0000000000007b1d */ /* 0x010fec0000010000 */
[----:B------:R-:W-:Y:S05]  /*1840*/  @P3 BRA `(.L_x_54) ;  /* 0x00000000002c3947 */ /* 0x000fea0003800000 */
[----:B--2---:R-:W-:Y:S02]  /*1850*/  UMOV UR4, 0x1 ;  /* 0x0000000100047882 */ /* 0x004fe40000000000 */
[----:B------:R-:W-:-:S04]  /*1860*/  UIADD3 UR10, UPT, UPT, -UR4, 0x100000, URZ ;  /* 0x00100000040a7890 */ /* 0x000fc8000fffe1ff */
[----:B------:R-:W-:Y:S02]  /*1870*/  USHF.L.U32 UR11, UR10, 0xb, URZ ;  /* 0x0000000b0a0b7899 */ /* 0x000fe400080006ff */
[----:B------:R-:W-:Y:S02]  /*1880*/  USHF.L.U32 UR10, UR10, 0x1, URZ ;  /* 0x000000010a0a7899 */ /* 0x000fe400080006ff */
[----:B------:R-:W-:-:S04]  /*1890*/  UIADD3 UR4, UPT, UPT, -UR4, 0x100000, URZ ;  /* 0x0010000004047890 */ /* 0x000fc8000fffe1ff */
[----:B------:R-:W-:Y:S02]  /*18a0*/  USHF.L.U32 UR5, UR4, 0xb, URZ ;  /* 0x0000000b04057899 */ /* 0x000fe400080006ff */
[----:B------:R-:W-:Y:S01]  /*18b0*/  USHF.L.U32 UR4, UR4, 0x1, URZ ;  /* 0x0000000104047899 */ /* 0x000fe200080006ff */
[----:B------:R-:W2:Y:S03]  /*18c0*/  FENCE.VIEW.ASYNC.S ;  /* 0x00000000000073c6 */ /* 0x000ea60000000000 */
[----:B--2---:R4:W2:Y:S08]  /*18d0*/  SYNCS.EXCH.64 URZ, [UR8+0x8008], UR10 ;  /* 0x0080080a08ff75b2 */ /* 0x0048b00008000100 */
[----:B------:R4:W3:Y:S02]  /*18e0*/  SYNCS.EXCH.64 URZ, [UR8+0x8018], UR4 ;  /* 0x0080180408ff75b2 */ /* 0x0008e40008000100 */
[----:B----4-:R-:W-:Y:S01]  /*18f0*/  NOP ;  /* 0x0000000000007918 */ /* 0x010fe20000000000 */
.L_x_54:
[----:B--2---:R-:W-:Y:S05]  /*1900*/  BSYNC.RECONVERGENT B4 ;  /* 0x0000000000047941 */ /* 0x004fea0003800200 */
.L_x_53:
[----:B------:R-:W-:Y:S05]  /*1910*/  @!P0 BRA `(.L_x_55) ;  /* 0x0000000800708947 */ /* 0x000fea0003800000 */
[----:B---3--:R-:W-:Y:S01]  /*1920*/  BAR.SYNC.DEFER_BLOCKING 0x0 ;  /* 0x0000000000007b1d */ /* 0x008fe20000010000 */
[----:B------:R-:W-:Y:S01]  /*1930*/  @!P3 IMAD.MOV.U32 R2, RZ, RZ, 0x4000 ;  /* 0x00004000ff02b424 */ /* 0x000fe200078e00ff */
[----:B------:R-:W-:Y:S02]  /*1940*/  ELECT P1, URZ, PT ;  /* 0x0000000000ff782f */ /* 0x000fe40003820000 */
[----:B------:R-:W-:Y:S02]  /*1950*/  ELECT P0, URZ, PT ;  /* 0x0000000000ff782f */ /* 0x000fe40003800000 */
[C---:B------:R-:W-:Y:S01]  /*1960*/  ISETP.LT.U32.AND P1, PT, R36.reuse, 0x20, P1 ;  /* 0x000000202400780c */ /* 0x040fe20000f21070 */
[----:B------:R-:W-:Y:S01]  /*1970*/  UMOV UR11, UR15 ;  /* 0x0000000f000b7c82 */ /* 0x000fe20008000000 */
[----:B------:R-:W-:Y:S01]  /*1980*/  ISETP.LT.U32.AND P0, PT, R36, 0x20, P0 ;  /* 0x000000202400780c */ /* 0x000fe20000701070 */
[----:B------:R-:W-:-:S10]  /*1990*/  UIADD3 UR16, UPT, UPT, UR8, 0x4000, URZ ;  /* 0x0000400008107890 */ /* 0x000fd4000fffe0ff */
[----:B------:R-:W-:Y:S01]  /*19a0*/  VOTEU.ANY UP0, P1 ;  /* 0x0000000000ff7886 */ /* 0x000fe20000800100 */
[----:B------:R-:W-:Y:S01]  /*19b0*/  VOTEU.ANY UP2, P1 ;  /* 0x0000000000ff7886 */ /* 0x000fe20000840100 */
[----:B------:R-:W-:Y:S01]  /*19c0*/  VOTEU.ANY UP1, P0 ;  /* 0x0000000000ff7886 */ /* 0x000fe20000020100 */
[----:B------:R-:W-:Y:S01]  /*19d0*/  VOTEU.ANY UP3, P0 ;  /* 0x0000000000ff7886 */ /* 0x000fe20000060100 */
[----:B------:R2:W-:Y:S01]  /*19e0*/  @!P3 SYNCS.ARRIVE.TRANS64 RZ, [UR8+0x8000], R2 ;  /* 0x00800002ffffb9a7 */ /* 0x0005e20008000008 */
[----:B------:R3:W-:Y:S06]  /*19f0*/  MEMBAR.ALL.CTA ;  /* 0x0000000000007992 */ /* 0x0007ec0000008000 */
[----:B---3--:R-:W3:Y:S01]  /*1a00*/  FENCE.VIEW.ASYNC.S ;  /* 0x00000000000073c6 */ /* 0x008ee20000000000 */
[----:B------:R-:W-:Y:S01]  /*1a10*/  @UP0 UIADD3 UR9, UPT, UPT, UR8, 0x8000, URZ ;  /* 0x0000800008090890 */ /* 0x000fe2000fffe0ff */
[----:B------:R-:W-:Y:S01]  /*1a20*/  @UP0 UMOV UR10, URZ ;  /* 0x000000ff000a0c82 */ /* 0x000fe20008000000 */
[----:B------:R-:W-:Y:S01]  /*1a30*/  @UP1 UIADD3 UR17, UPT, UPT, UR8, 0x8000, URZ ;  /* 0x0000800008111890 */ /* 0x000fe2000fffe0ff */
[----:B------:R-:W-:Y:S01]  /*1a40*/  @UP1 UMOV UR19, URZ ;  /* 0x000000ff00131c82 */ /* 0x000fe20008000000 */
[----:B------:R-:W-:Y:S01]  /*1a50*/  UISETP.NE.U32.AND UP0, UPT, UR22, URZ, UPT ;  /* 0x000000ff1600728c */ /* 0x000fe2000bf05070 */
[----:B---3--:R-:W-:Y:S06]  /*1a60*/  BAR.SYNC.DEFER_BLOCKING 0x0 ;  /* 0x0000000000007b1d */ /* 0x008fec0000010000 */
[----:B------:R2:W-:Y:S02]  /*1a70*/  @UP2 UTMALDG.2D [UR8], [UR24] ;  /* 0x00000008180025b4 */ /* 0x0005e40008008000 */
[----:B------:R-:W-:Y:S06]  /*1a80*/  BAR.SYNC.DEFER_BLOCKING 0x0 ;  /* 0x0000000000007b1d */ /* 0x000fec0000010000 */
[----:B------:R2:W-:Y:S02]  /*1a90*/  @UP3 UTMALDG.2D [UR16], [UR26] ;  /* 0x000000101a0035b4 */ /* 0x0005e40008008000 */
[----:B------:R-:W-:Y:S06]  /*1aa0*/  BAR.SYNC.DEFER_BLOCKING 0x0 ;  /* 0x0000000000007b1d */ /* 0x000fec0000010000 */
[----:B------:R-:W3:Y:S02]  /*1ab0*/  SYNCS.PHASECHK.TRANS64.TRYWAIT P0, [UR8+0x8000], RZ ;  /* 0x008000ffff0075a7 */ /* 0x000ee40008001108 */
[----:B--23--:R-:W-:Y:S05]  /*1ac0*/  @!P0 BRA `(.L_x_56) ;  /* 0x0000000c00ac8947 */ /* 0x00cfea0003800000 */
.L_x_70:
[----:B------:R-:W-:Y:S05]  /*1ad0*/  BRA.U UP0, `(.L_x_57) ;  /* 0x0000000100747547 */ /* 0x000fea000b800000 */
[----:B------:R-:W-:Y:S02]  /*1ae0*/  USHF.R.U32.HI UR6, URZ, 0x4, UR8 ;  /* 0x00000004ff067899 */ /* 0x000fe40008011608 */
[----:B------:R-:W-:Y:S02]  /*1af0*/  USHF.R.U32.HI UR10, URZ, 0x4, UR16 ;  /* 0x00000004ff0a7899 */ /* 0x000fe40008011610 */
[----:B------:R-:W-:Y:S02]  /*1b00*/  USGXT.U32 UR6, UR6, 0xe ;  /* 0x0000000e0606789a */ /* 0x000fe40008000000 */
[----:B------:R-:W-:Y:S02]  /*1b10*/  USGXT.U32 UR10, UR10, 0xe ;  /* 0x0000000e0a0a789a */ /* 0x000fe40008000000 */
[----:B------:R-:W-:Y:S02]  /*1b20*/  UIADD3 UR32, UP0, UPT, UR6, 0x2, URZ ;  /* 0x0000000206207890 */ /* 0x000fe4000ff1e0ff */
[----:B------:R-:W-:Y:S01]  /*1b30*/  UIADD3 UR34, UP1, UPT, UR10, 0x80, URZ ;  /* 0x000000800a227890 */ /* 0x000fe2000ff3e0ff */
[----:B------:R-:W-:Y:S01]  /*1b40*/  UMOV UR4, URZ ;  /* 0x000000ff00047c82 */ /* 0x000fe20008000000 */
[----:B------:R-:W-:Y:S01]  /*1b50*/  UMOV UR5, URZ ;  /* 0x000000ff00057c82 */ /* 0x000fe20008000000 */
[----:B------:R-:W-:-:S02]  /*1b60*/  UIADD3.X UR33, UPT, UPT, UR4, 0x40004040, URZ, UP0, !UPT ;  /* 0x4000404004217890 */ /* 0x000fc400087fe4ff */
[----:B------:R-:W-:Y:S02]  /*1b70*/  UIADD3.X UR35, UPT, UPT, UR5, 0x40004040, URZ, UP1, !UPT ;  /* 0x4000404005237890 */ /* 0x000fe40008ffe4ff */
[----:B------:R-:W-:Y:S02]  /*1b80*/  UIADD3.64 UR4, UPT, UPT, UR32, 0x2, URZ ;  /* 0x0000000220047897 */ /* 0x000fe4000fffe0ff */
[----:B------:R-:W-:Y:S02]  /*1b90*/  UIADD3.64 UR16, UPT, UPT, UR34, 0x80, URZ ;  /* 0x0000008022107897 */ /* 0x000fe4000fffe0ff */
[----:B------:R-:W-:Y:S02]  /*1ba0*/  UIADD3.64 UR28, UPT, UPT, UR32, 0x4, URZ ;  /* 0x00000004201c7897 */ /* 0x000fe4000fffe0ff */
[----:B------:R-:W-:Y:S01]  /*1bb0*/  UIADD3.64 UR30, UPT, UPT, UR34, 0x100, URZ ;  /* 0x00000100221e7897 */ /* 0x000fe2000fffe0ff */
[----:B------:R-:W-:Y:S01]  /*1bc0*/  UMOV UR36, 0x0 ;  /* 0x0000000000247882 */ /* 0x000fe20000000000 */
[----:B------:R-:W-:Y:S01]  /*1bd0*/  UMOV UR37, 0x4110490 ;  /* 0x0411049000257882 */ /* 0x000fe20000000000 */
[----:B------:R-:W-:Y:S01]  /*1be0*/  UMOV UR7, 0x40004040 ;  /* 0x4000404000077882 */ /* 0x000fe20000000000 */
[----:B------:R-:W-:Y:S01]  /*1bf0*/  UMOV UR11, 0x40004040 ;  /* 0x40004040000b7882 */ /* 0x000fe20000000000 */
[----:B------:R-:W-:Y:S01]  /*1c00*/  UMOV UR38, 0x0 ;  /* 0x0000000000267882 */ /* 0x000fe20000000000 */
[----:B------:R-:W-:Y:S01]  /*1c10*/  UMOV UR39, 0x4110490 ;  /* 0x0411049000277882 */ /* 0x000fe20000000000 */
[----:B------:R-:W-:Y:S01]  /*1c20*/  UMOV UR40, 0x0 ;  /* 0x0000000000287882 */ /* 0x000fe20000000000 */
[----:B------:R-:W-:Y:S01]  /*1c30*/  UMOV UR41, 0x4110490 ;  /* 0x0411049000297882 */ /* 0x000fe20000000000 */
[----:B------:R2:W-:Y:S01]  /*1c40*/  UTCHMMA gdesc[UR6], gdesc[UR10], tmem[UR23], tmem[UR36], idesc[UR37], !UPT ;  /* 0x00ff240a060075ea */ /* 0x0005e2000f800017 */
[----:B------:R-:W-:Y:S01]  /*1c50*/  UMOV UR42, 0x0 ;  /* 0x00000000002a7882 */ /* 0x000fe20000000000 */
[----:B------:R-:W-:Y:S01]  /*1c60*/  UMOV UR43, 0x4110490 ;  /* 0x04110490002b7882 */ /* 0x000fe20000000000 */
[----:B------:R2:W-:Y:S01]  /*1c70*/  UTCHMMA gdesc[UR32], gdesc[UR34], tmem[UR23], tmem[UR38], idesc[UR39], UPT ;  /* 0x00ff2622200075ea */ /* 0x0005e2000b800017 */
[----:B------:R2:W-:Y:S01]  /*1c80*/  UTCHMMA gdesc[UR4], gdesc[UR16], tmem[UR23], tmem[UR40], idesc[UR41], UPT ;  /* 0x00ff2810040075ea */ /* 0x0005e2000b800017 */
[----:B------:R2:W-:Y:S01]  /*1c90*/  UTCHMMA gdesc[UR28], gdesc[UR30], tmem[UR23], tmem[UR42], idesc[UR43], UPT ;  /* 0x00ff2a1e1c0075ea */ /* 0x0005e2000b800017 */
[----:B------:R-:W-:Y:S01]  /*1ca0*/  NOP ;  /* 0x0000000000007918 */ /* 0x000fe20000000000 */
.L_x_57:
[----:B------:R-:W-:Y:S01]  /*1cb0*/  ELECT P0, URZ, PT ;  /* 0x0000000000ff782f */ /* 0x000fe20003800000 */
[----:B--2---:R-:W-:Y:S01]  /*1cc0*/  UMOV UR4, UR12 ;  /* 0x0000000c00047c82 */ /* 0x004fe20008000000 */
[----:B------:R-:W-:Y:S02]  /*1cd0*/  UMOV UR5, URZ ;  /* 0x000000ff00057c82 */ /* 0x000fe40008000000 */
[----:B------:R-:W-:-:S13]  /*1ce0*/  ISETP.LT.U32.AND P0, PT, R36, 0x20, P0 ;  /* 0x000000202400780c */ /* 0x000fda0000701070 */
[----:B------:R-:W-:Y:S01]  /*1cf0*/  VOTEU.ANY UP0, P0 ;  /* 0x0000000000ff7886 */ /* 0x000fe20000000100 */
[----:B------:R-:W-:Y:S01]  /*1d00*/  VOTEU.ANY UP1, P0 ;  /* 0x0000000000ff7886 */ /* 0x000fe20000020100 */
[----:B------:R-:W-:-:S03]  /*1d10*/  ISETP.GE.U32.AND P0, PT, R6, 0x41, PT ;  /* 0x000000410600780c */ /* 0x000fc60003f06070 */
[----:B------:R-:W-:Y:S02]  /*1d20*/  @UP0 UMOV UR4, UR4 ;  /* 0x0000000400040c82 */ /* 0x000fe40008000000 */
[----:B------:R2:W-:Y:S01]  /*1d30*/  @UP1 UTCBAR [UR4], URZ ;  /* 0x000000ff040013e9 */ /* 0x0005e200080000ff */
[----:B------:R-:W-:Y:S06]  /*1d40*/  BAR.SYNC.DEFER_BLOCKING 0x0 ;  /* 0x0000000000007b1d */ /* 0x000fec0000010000 */
[----:B------:R-:W3:Y:S02]  /*1d50*/  SYNCS.PHASECHK.TRANS64.TRYWAIT P1, [UR8+0x8010], RZ ;  /* 0x008010ffff0075a7 */ /* 0x000ee40008021108 */
[----:B--23--:R-:W-:Y:S05]  /*1d60*/  @!P1 BRA `(.L_x_58) ;  /* 0x0000000c00109947 */ /* 0x00cfea0003800000 */
.L_x_71:
[----:B------:R-:W-:Y:S01]  /*1d70*/  UMOV UR4, URZ ;  /* 0x000000ff00047c82 */ /* 0x000fe20008000000 */
[----:B------:R-:W-:Y:S05]  /*1d80*/  @!P0 BRA `(.L_x_55) ;  /* 0x0000000400548947 */ /* 0x000fea0003800000 */
[----:B------:R-:W2:Y:S01]  /*1d90*/  LDCU UR29, c[0x0][0x3a0] ;  /* 0x00007400ff1d77ac */ /* 0x000ea20008000800 */
[----:B------:R-:W-:Y:S01]  /*1da0*/  UMOV UR9, 0x1 ;  /* 0x0000000100097882 */ /* 0x000fe20000000000 */
[----:B------:R-:W-:-:S05]  /*1db0*/  UMOV UR14, 0x40 ;  /* 0x00000040000e7882 */ /* 0x000fca0000000000 */
.L_x_62:
[----:B------:R-:W-:Y:S01]  /*1dc0*/  BAR.SYNC.DEFER_BLOCKING 0x0 ;  /* 0x0000000000007b1d */ /* 0x000fe20000010000 */
[----:B------:R-:W-:Y:S01]  /*1dd0*/  ULEA UR28, UR9, UR8, 0x3 ;  /* 0x00000008091c7291 */ /* 0x000fe2000f8e18ff */
[----:B------:R-:W-:Y:S01]  /*1de0*/  @!P3 IMAD.MOV.U32 R2, RZ, RZ, 0x4000 ;  /* 0x00004000ff02b424 */ /* 0x000fe200078e00ff */
[----:B------:R-:W-:Y:S01]  /*1df0*/  ELECT P1, URZ, PT ;  /* 0x0000000000ff782f */ /* 0x000fe20003820000 */
[----:B------:R-:W-:-:S03]  /*1e00*/  ULEA UR12, UR9, UR8, 0xd ;  /* 0x00000008090c7291 */ /* 0x000fc6000f8e68ff */
[----:B------:R-:W-:Y:S02]  /*1e10*/  ISETP.LT.U32.AND P1, PT, R36, 0x20, P1 ;  /* 0x000000202400780c */ /* 0x000fe40000f21070 */
[----:B------:R-:W-:Y:S01]  /*1e20*/  ELECT P0, URZ, PT ;  /* 0x0000000000ff782f */ /* 0x000fe20003800000 */
[----:B------:R-:W-:-:S03]  /*1e30*/  UIADD3 UR16, UPT, UPT, UR12, 0x4000, URZ ;  /* 0x000040000c107890 */ /* 0x000fc6000fffe0ff */
[----:B------:R-:W-:Y:S01]  /*1e40*/  ISETP.LT.U32.AND P0, PT, R36, 0x20, P0 ;  /* 0x000000202400780c */ /* 0x000fe20000701070 */
[----:B------:R-:W-:Y:S01]  /*1e50*/  UMOV UR19, UR14 ;  /* 0x0000000e00137c82 */ /* 0x000fe20008000000 */
[----:B------:R-:W-:-:S05]  /*1e60*/  USHF.L.U32 UR5, UR4, 0x1f, URZ ;  /* 0x0000001f04057899 */ /* 0x000fca00080006ff */
[----:B------:R-:W-:Y:S01]  /*1e70*/  VOTEU.ANY UP0, P1 ;  /* 0x0000000000ff7886 */ /* 0x000fe20000800100 */
[----:B------:R3:W-:Y:S01]  /*1e80*/  @!P3 SYNCS.ARRIVE.TRANS64 RZ, [UR28+0x8000], R2 ;  /* 0x00800002ffffb9a7 */ /* 0x0007e2000800001c */
[----:B------:R4:W-:Y:S06]  /*1e90*/  MEMBAR.ALL.CTA ;  /* 0x0000000000007992 */ /* 0x0009ec0000008000 */
[----:B----4-:R-:W4:Y:S01]  /*1ea0*/  FENCE.VIEW.ASYNC.S ;  /* 0x00000000000073c6 */ /* 0x010f220000000000 */
[----:B------:R-:W-:Y:S01]  /*1eb0*/  @UP0 UIADD3 UR13, UPT, UPT, UR28, 0x8000, URZ ;  /* 0x000080001c0d0890 */ /* 0x000fe2000fffe0ff */
[----:B----4-:R-:W-:Y:S01]  /*1ec0*/  VOTEU.ANY UP0, P1 ;  /* 0x0000000000ff7886 */ /* 0x010fe20000800100 */
[----:B------:R-:W-:Y:S01]  /*1ed0*/  VOTEU.ANY UP1, P0 ;  /* 0x0000000000ff7886 */ /* 0x000fe20000020100 */
[----:B---3--:R-:W-:-:S04]  /*1ee0*/  IMAD.U32 R2, RZ, RZ, UR5 ;  /* 0x00000005ff027e24 */ /* 0x008fc8000f8e00ff */
[----:B------:R-:W-:Y:S01]  /*1ef0*/  @UP1 UIADD3 UR17, UPT, UPT, UR28, 0x8000, URZ ;  /* 0x000080001c111890 */ /* 0x000fe2000fffe0ff */
[----:B------:R-:W-:Y:S01]  /*1f00*/  VOTEU.ANY UP1, P0 ;  /* 0x0000000000ff7886 */ /* 0x000fe20000020100 */
[----:B------:R-:W-:Y:S06]  /*1f10*/  BAR.SYNC.DEFER_BLOCKING 0x0 ;  /* 0x0000000000007b1d */ /* 0x000fec0000010000 */
[----:B------:R3:W-:Y:S01]  /*1f20*/  @UP0 UTMALDG.2D [UR12], [UR24] ;  /* 0x0000000c180005b4 */ /* 0x0007e20008008000 */
[----:B------:R-:W-:Y:S01]  /*1f30*/  UISETP.NE.U32.AND UP0, UPT, UR22, URZ, UPT ;  /* 0x000000ff1600728c */ /* 0x000fe2000bf05070 */
[----:B------:R-:W-:Y:S06]  /*1f40*/  BAR.SYNC.DEFER_BLOCKING 0x0 ;  /* 0x0000000000007b1d */ /* 0x000fec0000010000 */
[----:B------:R3:W-:Y:S02]  /*1f50*/  @UP1 UTMALDG.2D [UR16], [UR26] ;  /* 0x000000101a0015b4 */ /* 0x0007e40008008000 */
[----:B------:R-:W-:Y:S06]  /*1f60*/  BAR.SYNC.DEFER_BLOCKING 0x0 ;  /* 0x0000000000007b1d */ /* 0x000fec0000010000 */
[----:B------:R-:W4:Y:S02]  /*1f70*/  SYNCS.PHASECHK.TRANS64.TRYWAIT P0, [UR28+0x8000], R2 ;  /* 0x00800002ff0075a7 */ /* 0x000f24000800111c */
[----:B---34-:R-:W-:Y:S05]  /*1f80*/  @!P0 BRA `(.L_x_59) ;  /* 0x0000000800948947 */ /* 0x018fea0003800000 */
.L_x_72:
        /* <DEDUP_REMOVED lines=11> */
[----:B------:R-:W-:Y:S02]  /*2040*/  UIADD3 UR6, UP0, UPT, UR16, 0x2, URZ ;  /* 0x0000000210067890 */ /* 0x000fe4000ff1e0ff */
[----:B------:R-:W-:Y:S02]  /*2050*/  UIADD3 UR32, UP1, UPT, UR30, 0x80, URZ ;  /* 0x000000801e207890 */ /* 0x000fe4000ff3e0ff */
[----:B------:R-:W-:Y:S02]  /*2060*/  UIADD3 UR34, UP2, UPT, UR16, 0x4, URZ ;  /* 0x0000000410227890 */ /* 0x000fe4000ff5e0ff */
[----:B------:R-:W-:Y:S02]  /*2070*/  UIADD3 UR36, UP3, UPT, UR30, 0x100, URZ ;  /* 0x000001001e247890 */ /* 0x000fe4000ff7e0ff */
[----:B------:R-:W-:-:S02]  /*2080*/  UIADD3.X UR7, UPT, UPT, UR17, URZ, URZ, UP0, !UPT ;  /* 0x000000ff11077290 */ /* 0x000fc400087fe4ff */
[----:B------:R-:W-:Y:S02]  /*2090*/  UIADD3.X UR33, UPT, UPT, UR31, URZ, URZ, UP1, !UPT ;  /* 0x000000ff1f217290 */ /* 0x000fe40008ffe4ff */
[----:B------:R-:W-:Y:S02]  /*20a0*/  UIADD3.X UR35, UPT, UPT, UR17, URZ, URZ, UP2, !UPT ;  /* 0x000000ff11237290 */ /* 0x000fe400097fe4ff */
[----:B------:R-:W-:Y:S01]  /*20b0*/  UIADD3.X UR37, UPT, UPT, UR31, URZ, URZ, UP3, !UPT ;  /* 0x000000ff1f257290 */ /* 0x000fe20009ffe4ff */
        /* <DEDUP_REMOVED lines=8> */
[----:B------:R3:W-:Y:S01]  /*2140*/  UTCHMMA gdesc[UR10], gdesc[UR12], tmem[UR23], tmem[UR38], idesc[UR39], UPT ;  /* 0x00ff260c0a0075ea */ /* 0x0007e2000b800017 */
[----:B------:R-:W-:Y:S01]  /*2150*/  UMOV UR44, 0x0 ;  /* 0x00000000002c7882 */ /* 0x000fe20000000000 */
[----:B------:R-:W-:Y:S01]  /*2160*/  UMOV UR45, 0x4110490 ;  /* 0x04110490002d7882 */ /* 0x000fe20000000000 */
[----:B------:R3:W-:Y:S01]  /*2170*/  UTCHMMA gdesc[UR16], gdesc[UR30], tmem[UR23], tmem[UR40], idesc[UR41], UPT ;  /* 0x00ff281e100075ea */ /* 0x0007e2000b800017 */
[----:B------:R3:W-:Y:S01]  /*2180*/  UTCHMMA gdesc[UR6], gdesc[UR32], tmem[UR23], tmem[UR42], idesc[UR43], UPT ;  /* 0x00ff2a20060075ea */ /* 0x0007e2000b800017 */
[----:B------:R3:W-:Y:S01]  /*2190*/  UTCHMMA gdesc[UR34], gdesc[UR36], tmem[UR23], tmem[UR44], idesc[UR45], UPT ;  /* 0x00ff2c24220075ea */ /* 0x0007e2000b800017 */
[----:B------:R-:W-:Y:S01]  /*21a0*/  NOP ;  /* 0x0000000000007918 */ /* 0x000fe20000000000 */
.L_x_60:
[----:B------:R-:W-:Y:S01]  /*21b0*/  ELECT P0, URZ, PT ;  /* 0x0000000000ff782f */ /* 0x000fe20003800000 */
[----:B---3--:R-:W-:-:S03]  /*21c0*/  UIADD3 UR6, UPT, UPT, UR28, 0x8010, URZ ;  /* 0x000080101c067890 */ /* 0x008fc6000fffe0ff */
[----:B------:R-:W-:Y:S01]  /*21d0*/  ISETP.LT.U32.AND P0, PT, R36, 0x20, P0 ;  /* 0x000000202400780c */ /* 0x000fe20000701070 */
[----:B------:R-:W-:-:S12]  /*21e0*/  UMOV UR7, URZ ;  /* 0x000000ff00077c82 */ /* 0x000fd80008000000 */
[----:B------:R-:W-:Y:S01]  /*21f0*/  VOTEU.ANY UP0, P0 ;  /* 0x0000000000ff7886 */ /* 0x000fe20000000100 */
[----:B------:R-:W-:-:S04]  /*2200*/  VOTEU.ANY UP1, P0 ;  /* 0x0000000000ff7886 */ /* 0x000fc80000020100 */
[----:B------:R-:W-:Y:S02]  /*2210*/  @UP0 UMOV UR6, UR6 ;  /* 0x0000000600060c82 */ /* 0x000fe40008000000 */
[----:B------:R3:W-:Y:S01]  /*2220*/  @UP1 UTCBAR [UR6], URZ ;  /* 0x000000ff060013e9 */ /* 0x0007e200080000ff */
[----:B------:R-:W-:Y:S06]  /*2230*/  BAR.SYNC.DEFER_BLOCKING 0x0 ;  /* 0x0000000000007b1d */ /* 0x000fec0000010000 */
[----:B------:R-:W4:Y:S02]  /*2240*/  SYNCS.PHASECHK.TRANS64.TRYWAIT P0, [UR28+0x8010], R2 ;  /* 0x00801002ff0075a7 */ /* 0x000f24000800111c */
[----:B---34-:R-:W-:Y:S05]  /*2250*/  @!P0 BRA `(.L_x_61) ;  /* 0x0000000400ec8947 */ /* 0x018fea0003800000 */
.L_x_73:
[----:B------:R-:W-:Y:S02]  /*2260*/  UIADD3 UR9, UPT, UPT, UR9, 0x1, URZ ;  /* 0x0000000109097890 */ /* 0x000fe4000fffe0ff */
[----:B------:R-:W-:Y:S02]  /*2270*/  UIADD3 UR14, UPT, UPT, UR14, 0x40, URZ ;  /* 0x000000400e0e7890 */ /* 0x000fe4000fffe0ff */
[----:B------:R-:W-:-:S04]  /*2280*/  UISETP.NE.U32.AND UP0, UPT, UR9, 0x2, UPT ;  /* 0x000000020900788c */ /* 0x000fc8000bf05070 */
[----:B------:R-:W-:Y:S02]  /*2290*/  USEL UR5, URZ, 0x1, UP0 ;  /* 0x00000001ff057887 */ /* 0x000fe40008000000 */
[----:B------:R-:W-:Y:S02]  /*22a0*/  USEL UR9, UR9, URZ, UP0 ;  /* 0x000000ff09097287 */ /* 0x000fe40008000000 */
[----:B--2---:R-:W-:Y:S02]  /*22b0*/  UISETP.GE.AND UP0, UPT, UR14, UR29, UPT ;  /* 0x0000001d0e00728c */ /* 0x004fe4000bf06270 */
[----:B------:R-:W-:-:S07]  /*22c0*/  ULOP3.LUT UR4, UR4, UR5, URZ, 0x3c, !UPT ;  /* 0x0000000504047292 */ /* 0x000fce000f8e3cff */
[----:B------:R-:W-:Y:S05]  /*22d0*/  BRA.U !UP0, `(.L_x_62) ;  /* 0xfffffff908b87547 */ /* 0x000fea000b83ffff */
.L_x_55:
[----:B---3--:R-:W-:Y:S01]  /*22e0*/  BAR.SYNC.DEFER_BLOCKING 0x0 ;  /* 0x0000000000007b1d */ /* 0x008fe20000010000 */
[----:B------:R-:W-:-:S05]  /*22f0*/  IMAD.SHL.U32 R2, R0, 0x40, RZ ;  /* 0x0000004000027824 */ /* 0x000fca00078e00ff */
[----:B------:R-:W-:Y:S04]  /*2300*/  BSSY.RECONVERGENT B4, `(.L_x_63) ;  /* 0x0000004000047945 */ /* 0x000fe80003800200 */
[----:B------:R-:W-:Y:S05]  /*2310*/  @P3 BRA `(.L_x_64) ;  /* 0x0000000000083947 */ /* 0x000fea0003800000 */
[----:B------:R-:W2:Y:S02]  /*2320*/  SYNCS.CCTL.IV [UR8+0x8000] ;  /* 0x00800000ff0079b1 */ /* 0x000ea40008000008 */
[----:B--2---:R-:W2:Y:S02]  /*2330*/  SYNCS.CCTL.IV [UR8+0x8010] ;  /* 0x00801000ff0079b1 */ /* 0x004ea40008000008 */
.L_x_64:
[----:B------:R-:W-:Y:S05]  /*2340*/  BSYNC.RECONVERGENT B4 ;  /* 0x0000000000047941 */ /* 0x000fea0003800200 */
.L_x_63:
[----:B--2---:R-:W-:Y:S06]  /*2350*/  BAR.SYNC.DEFER_BLOCKING 0x0 ;  /* 0x0000000000007b1d */ /* 0x004fec0000010000 */
[----:B------:R-:W-:Y:S04]  /*2360*/  BSSY.RECONVERGENT B4, `(.L_x_65) ;  /* 0x0000004000047945 */ /* 0x000fe80003800200 */
[----:B------:R-:W-:Y:S05]  /*2370*/  @P3 BRA `(.L_x_66) ;  /* 0x0000000000083947 */ /* 0x000fea0003800000 */
[----:B------:R-:W2:Y:S02]  /*2380*/  SYNCS.CCTL.IV [UR8+0x8008] ;  /* 0x00800800ff0079b1 */ /* 0x000ea40008000008 */
[----:B--2---:R-:W2:Y:S02]  /*2390*/  SYNCS.CCTL.IV [UR8+0x8018] ;  /* 0x00801800ff0079b1 */ /* 0x004ea40008000008 */
.L_x_66:
[----:B------:R-:W-:Y:S05]  /*23a0*/  BSYNC.RECONVERGENT B4 ;  /* 0x0000000000047941 */ /* 0x000fea0003800200 */
.L_x_65:
[----:B------:R-:W-:Y:S01]  /*23b0*/  USHF.L.U32 UR22, UR22, 0x15, URZ ;  /* 0x0000001516167899 */ /* 0x000fe200080006ff */
[----:B-----5:R-:W-:Y:S01]  /*23c0*/  IMAD.SHL.U32 R3, R0, 0x10, RZ ;  /* 0x0000001000037824 */ /* 0x020fe200078e00ff */
[----:B------:R-:W-:Y:S01]  /*23d0*/  LOP3.LUT R2, R2, 0x1800, RZ, 0xc0, !PT ;  /* 0x0000180002027812 */ /* 0x000fe200078ec0ff */
[C---:B------:R-:W-:Y:S01]  /*23e0*/  IMAD.SHL.U32 R4, R0.reuse, 0x4, RZ ;  /* 0x0000000400047824 */ /* 0x040fe200078e00ff */
[----:B------:R-:W-:Y:S01]  /*23f0*/  ULOP3.LUT UR22, UR22, 0x600000, URZ, 0xc0, !UPT ;  /* 0x0060000016167892 */ /* 0x000fe2000f8ec0ff */
[----:B------:R-:W-:Y:S01]  /*2400*/  IMAD.SHL.U32 R0, R0, 0x80, RZ ;  /* 0x0000008000007824 */ /* 0x000fe200078e00ff */
[----:B------:R-:W-:Y:S02]  /*2410*/  LOP3.LUT R3, R2, 0x70, R3, 0xf8, !PT ;  /* 0x0000007002037812 */ /* 0x000fe400078ef803 */
[----:B------:R-:W-:Y:S01]  /*2420*/  ELECT P0, URZ, PT ;  /* 0x0000000000ff782f */ /* 0x000fe20003800000 */
[----:B------:R-:W-:Y:S01]  /*2430*/  UIADD3 UR22, UPT, UPT, UR23, UR22, URZ ;  /* 0x0000001617167290 */ /* 0x000fe2000fffe0ff */
[----:B------:R-:W-:Y:S01]  /*2440*/  LOP3.LUT R3, R3, 0x40, R4, 0x78, !PT ;  /* 0x0000004003037812 */ /* 0x000fe200078e7804 */
[----:B------:R-:W-:Y:S01]  /*2450*/  UMOV UR9, UR18 ;  /* 0x0000001200097c82 */ /* 0x000fe20008000000 */
[----:B------:R-:W-:Y:S01]  /*2460*/  ISETP.LT.U32.AND P0, PT, R36, 0x20, P0 ;  /* 0x000000202400780c */ /* 0x000fe20000701070 */
[----:B------:R-:W-:Y:S01]  /*2470*/  UMOV UR10, UR15 ;  /* 0x0000000f000a7c82 */ /* 0x000fe20008000000 */
[----:B------:R-:W-:-:S04]  /*2480*/  LOP3.LUT R0, R3, 0x780, R0, 0xf8, !PT ;  /* 0x0000078003007812 */ /* 0x000fc800078ef800 */
[----:B------:R-:W-:Y:S01]  /*2490*/  LDTM.16dp32bit_t0_t15.x32 R4, tmem[UR22] ;  /* 0x00000016000479ee */ /* 0x000fe20008a80000 */
[----:B------:R-:W3:Y:S01]  /*24a0*/  LDTM.16dp32bit_t16_t31.x32 R4, tmem[UR22+0x20] ;  /* 0x00002016000479ee */ /* 0x000ee20008aa0000 */
[C---:B------:R-:W-:Y:S01]  /*24b0*/  LOP3.LUT R2, R0.reuse, 0x10, RZ, 0x3c, !PT ;  /* 0x0000001000027812 */ /* 0x040fe200078e3cff */
[----:B------:R-:W-:Y:S01]  /*24c0*/  NOP ;  /* 0x0000000000007918 */ /* 0x000fe20000000000 */
[----:B------:R-:W-:-:S03]  /*24d0*/  LOP3.LUT R3, R0, 0x20, RZ, 0x3c, !PT ;  /* 0x0000002000037812 */ /* 0x000fc600078e3cff */
[----:B---3--:R-:W-:Y:S01]  /*24e0*/  VOTEU.ANY UP1, P0 ;  /* 0x0000000000ff7886 */ /* 0x008fe20000020100 */
[----:B------:R-:W-:Y:S01]  /*24f0*/  VOTEU.ANY UP0, P0 ;  /* 0x0000000000ff7886 */ /* 0x000fe20000000100 */
[----:B------:R-:W-:Y:S02]  /*2500*/  F2FP.BF16.F32.PACK_AB R4, R5, R4 ;  /* 0x000000040504723e */ /* 0x000fe400000010ff */
[----:B------:R-:W-:Y:S02]  /*2510*/  F2FP.BF16.F32.PACK_AB R5, R7, R6 ;  /* 0x000000060705723e */ /* 0x000fe400000010ff */
[----:B------:R-:W-:Y:S02]  /*2520*/  F2FP.BF16.F32.PACK_AB R12, R13, R12 ;  /* 0x0000000c0d0c723e */ /* 0x000fe400000010ff */
[----:B------:R-:W-:Y:S02]  /*2530*/  F2FP.BF16.F32.PACK_AB R6, R9, R8 ;  /* 0x000000080906723e */ /* 0x000fe400000010ff */
[----:B------:R-:W-:-:S02]  /*2540*/  F2FP.BF16.F32.PACK_AB R7, R11, R10 ;  /* 0x0000000a0b07723e */ /* 0x000fc400000010ff */
[----:B------:R-:W-:Y:S02]  /*2550*/  F2FP.BF16.F32.PACK_AB R13, R15, R14 ;  /* 0x0000000e0f0d723e */ /* 0x000fe400000010ff */
[----:B------:R-:W-:Y:S01]  /*2560*/  F2FP.BF16.F32.PACK_AB R20, R21, R20 ;  /* 0x000000141514723e */ /* 0x000fe200000010ff */
[----:B--2---:R2:W-:Y:S01]  /*2570*/  STS.128 [R0+UR8], R4 ;  /* 0x0000000400007988 */ /* 0x0045e20008000c08 */
[----:B------:R-:W-:Y:S02]  /*2580*/  F2FP.BF16.F32.PACK_AB R14, R17, R16 ;  /* 0x00000010110e723e */ /* 0x000fe400000010ff */
[----:B------:R-:W-:Y:S02]  /*2590*/  F2FP.BF16.F32.PACK_AB R15, R19, R18 ;  /* 0x00000012130f723e */ /* 0x000fe400000010ff */
[----:B------:R-:W-:Y:S02]  /*25a0*/  F2FP.BF16.F32.PACK_AB R21, R23, R22 ;  /* 0x000000161715723e */ /* 0x000fe400000010ff */
[----:B------:R-:W-:Y:S01]  /*25b0*/  F2FP.BF16.F32.PACK_AB R28, R29, R28 ;  /* 0x0000001c1d1c723e */ /* 0x000fe200000010ff */
[----:B------:R2:W-:Y:S01]  /*25c0*/  STS.128 [R2+UR8], R12 ;  /* 0x0000000c02007988 */ /* 0x0005e20008000c08 */
[----:B------:R-:W-:-:S02]  /*25d0*/  F2FP.BF16.F32.PACK_AB R22, R25, R24 ;  /* 0x000000181916723e */ /* 0x000fc400000010ff */
[----:B------:R-:W-:Y:S02]  /*25e0*/  F2FP.BF16.F32.PACK_AB R23, R27, R26 ;  /* 0x0000001a1b17723e */ /* 0x000fe400000010ff */
[----:B------:R-:W-:Y:S02]  /*25f0*/  F2FP.BF16.F32.PACK_AB R29, R31, R30 ;  /* 0x0000001e1f1d723e */ /* 0x000fe400000010ff */
[----:B------:R-:W-:Y:S01]  /*2600*/  F2FP.BF16.F32.PACK_AB R30, R33, R32 ;  /* 0x00000020211e723e */ /* 0x000fe200000010ff */
[----:B------:R2:W-:Y:S01]  /*2610*/  STS.128 [R3+UR8], R20 ;  /* 0x0000001403007988 */ /* 0x0005e20008000c08 */
[----:B------:R-:W-:Y:S02]  /*2620*/  F2FP.BF16.F32.PACK_AB R31, R35, R34 ;  /* 0x00000022231f723e */ /* 0x000fe400000010ff */
[----:B------:R-:W-:-:S05]  /*2630*/  LOP3.LUT R8, R0, 0x30, RZ, 0x3c, !PT ;  /* 0x0000003000087812 */ /* 0x000fca00078e3cff */
[----:B------:R2:W-:Y:S01]  /*2640*/  STS.128 [R8+UR8], R28 ;  /* 0x0000001c08007988 */ /* 0x0005e20008000c08 */
[----:B------:R3:W-:Y:S06]  /*2650*/  MEMBAR.ALL.CTA ;  /* 0x0000000000007992 */ /* 0x0007ec0000008000 */
[----:B---3--:R-:W3:Y:S02]  /*2660*/  FENCE.VIEW.ASYNC.S ;  /* 0x00000000000073c6 */ /* 0x008ee40000000000 */
[----:B---3--:R-:W-:Y:S06]  /*2670*/  BAR.SYNC.DEFER_BLOCKING 0x0 ;  /* 0x0000000000007b1d */ /* 0x008fec0000010000 */
[----:B------:R2:W-:Y:S01]  /*2680*/  @UP1 UTMASTG.2D [UR8], [UR20] ;  /* 0x00000008140013b5 */ /* 0x0005e20008008000 */
[----:B------:R0:W-:Y:S01]  /*2690*/  UTMACMDFLUSH ;  /* 0x00000000000079b7 */ /* 0x0001e20000000000 */
[----:B------:R-:W-:-:S04]  /*26a0*/  DEPBAR.LE SB0, 0x0 ;  /* 0x000080000000791a */ /* 0x000fc80000000000 */
[----:B------:R-:W-:Y:S08]  /*26b0*/  BAR.SYNC.DEFER_BLOCKING 0x0 ;  /* 0x0000000000007b1d */ /* 0x000ff00000010000 */
[----:B------:R-:W-:Y:S06]  /*26c0*/  BAR.SYNC.DEFER_BLOCKING 0x0 ;  /* 0x0000000000007b1d */ /* 0x000fec0000010000 */
[----:B--2---:R-:W-:Y:S05]  /*26d0*/  @P2 BRA `(.L_x_67) ;  /* 0x0000000000a02947 */ /* 0x004fea0003800000 */
[----:B------:R-:W2:Y:S01]  /*26e0*/  S2UR UR5, SR_CgaCtaId ;  /* 0x00000000000579c3 */ /* 0x000ea20000008800 */
[----:B------:R-:W-:Y:S01]  /*26f0*/  NOP ;  /* 0x0000000000007918 */ /* 0x000fe20000000000 */
[----:B------:R-:W-:Y:S01]  /*2700*/  UMOV UR4, 0x50 ;  /* 0x0000005000047882 */ /* 0x000fe20000000000 */
[----:B------:R-:W-:Y:S02]  /*2710*/  IMAD.U32 R0, RZ, RZ, UR23 ;  /* 0x00000017ff007e24 */ /* 0x000fe4000f8e00ff */
[----:B------:R-:W-:Y:S02]  /*2720*/  IMAD.MOV.U32 R3, RZ, RZ, 0x3 ;  /* 0x00000003ff037424 */ /* 0x000fe400078e00ff */
[----:B------:R-:W-:Y:S01]  /*2730*/  IMAD.MOV.U32 R7, RZ, RZ, 0x1 ;  /* 0x00000001ff077424 */ /* 0x000fe200078e00ff */
[----:B------:R-:W-:-:S04]  /*2740*/  LOP3.LUT R0, R0, 0xffff, RZ, 0xc0, !PT ;  /* 0x0000ffff00007812 */ /* 0x000fc800078ec0ff */
[----:B------:R-:W-:-:S05]  /*2750*/  SHF.R.U32.HI R0, RZ, 0x5, R0 ;  /* 0x00000005ff007819 */ /* 0x000fca0000011600 */
[----:B------:R-:W-:Y:S01]  /*2760*/  VIADD R2, R0, 0x10 ;  /* 0x0000001000027836 */ /* 0x000fe20000000000 */
[----:B------:R-:W-:Y:S01]  /*2770*/  SHF.L.U32 R0, R3, R0, RZ ;  /* 0x0000000003007219 */ /* 0x000fe200000006ff */
[----:B--2---:R-:W-:-:S03]  /*2780*/  ULEA UR6, UR5, UR4, 0x18 ;  /* 0x0000000405067291 */ /* 0x004fc6000f8ec0ff */
[----:B------:R-:W-:-:S04]  /*2790*/  SHF.L.U32 R3, R7, R2, RZ ;  /* 0x0000000207037219 */ /* 0x000fc800000006ff */
[----:B------:R-:W-:Y:S02]  /*27a0*/  LOP3.LUT R0, R3, R0, RZ, 0xfc, !PT ;  /* 0x0000000003007212 */ /* 0x000fe400078efcff */
[----:B------:R-:W2:Y:S02]  /*27b0*/  LDS R5, [UR6] ;  /* 0x00000006ff057984 */ /* 0x000ea40008000800 */
[C---:B------:R-:W-:Y:S02]  /*27c0*/  LOP3.LUT R2, R0.reuse, 0xffff, RZ, 0xc0, !PT ;  /* 0x0000ffff00027812 */ /* 0x040fe400078ec0ff */
[----:B--2---:R-:W-:-:S04]  /*27d0*/  LOP3.LUT R3, R0, 0xffff, R5, 0x80, !PT ;  /* 0x0000ffff00037812 */ /* 0x004fc800078e8005 */
[----:B------:R-:W-:-:S13]  /*27e0*/  ISETP.NE.AND P0, PT, R3, R2, PT ;  /* 0x000000020300720c */ /* 0x000fda0003f05270 */
[----:B------:R-:W-:Y:S05]  /*27f0*/  @P0 BRA `(.L_x_68) ;  /* 0x0000000000500947 */ /* 0x000fea0003800000 */
[----:B------:R-:W-:Y:S02]  /*2800*/  SHF.R.U32.HI R5, RZ, 0x10, R5 ;  /* 0x00000010ff057819 */ /* 0x000fe40000011605 */
[----:B------:R-:W-:-:S04]  /*2810*/  SHF.R.U32.HI R2, RZ, 0x10, R0 ;  /* 0x00000010ff027819 */ /* 0x000fc80000011600 */
[----:B------:R-:W-:-:S04]  /*2820*/  LOP3.LUT R5, R5, R2, RZ, 0xc0, !PT ;  /* 0x0000000205057212 */ /* 0x000fc800078ec0ff */
[----:B------:R-:W-:-:S13]  /*2830*/  ISETP.NE.AND P0, PT, R5, R2, PT ;  /* 0x000000020500720c */ /* 0x000fda0003f05270 */
[----:B------:R-:W-:Y:S05]  /*2840*/  @P0 BRA `(.L_x_69) ;  /* 0x0000000000300947 */ /* 0x000fea0003800000 */
[----:B------:R-:W-:Y:S01]  /*2850*/  R2UR UR4, R0 ;  /* 0x00000000000472ca */ /* 0x000fe200000e0000 */
[----:B------:R-:W-:Y:S01]  /*2860*/  VOTEU.ANY UR5, UPT, PT ;  /* 0x0000000000057886 */ /* 0x000fe200038e0100 */
[----:B------:R-:W2:Y:S01]  /*2870*/  S2R R0, SR_LANEID ;  /* 0x0000000000007919 */ /* 0x000ea20000000000 */
[----:B------:R-:W-:-:S10]  /*2880*/  UFLO.U32 UR5, UR5 ;  /* 0x00000005000572bd */ /* 0x000fd400080e0000 */
[----:B------:R-:W-:-:S06]  /*2890*/  ULOP3.LUT UR4, URZ, UR4, URZ, 0x33, !UPT ;  /* 0x00000004ff047292 */ /* 0x000fcc000f8e33ff */
[----:B------:R-:W-:-:S04]  /*28a0*/  IMAD.U32 R2, RZ, RZ, UR4 ;  /* 0x00000004ff027e24 */ /* 0x000fc8000f8e00ff */
[----:B------:R-:W3:Y:S02]  /*28b0*/  REDUX UR7, R2 ;  /* 0x00000000020773c4 */ /* 0x000ee40000000000 */
[----:B------:R4:W-:Y:S01]  /*28c0*/  UTCATOMSWS.AND URZ, UR4 ;  /* 0x0000000400ff79e3 */ /* 0x0009e20008000000 */
[----:B--2---:R-:W-:Y:S01]  /*28d0*/  ISETP.EQ.U32.AND P0, PT, R0, UR5, PT ;  /* 0x0000000500007c0c */ /* 0x004fe2000bf02070 */
[----:B---3--:R-:W-:-:S12]  /*28e0*/  IMAD.U32 R0, RZ, RZ, UR7 ;  /* 0x00000007ff007e24 */ /* 0x008fd8000f8e00ff */
[----:B------:R4:W-:Y:S01]  /*28f0*/  @P0 ATOMS.AND RZ, [UR6], R0 ;  /* 0x00000000ffff098c */ /* 0x0009e2000a800006 */
[----:B------:R-:W-:Y:S05]  /*2900*/  BRA `(.L_x_67) ;  /* 0x0000000000147947 */ /* 0x000fea0003800000 */
.L_x_69:
[----:B------:R-:W-:-:S07]  /*2910*/  MOV R2, 0x2930 ;  /* 0x0000293000027802 */ /* 0x000fce0000000f00 */
[----:B-1----:R-:W-:Y:S05]  /*2920*/  CALL.REL.NOINC `($__internal_0_$__cuda_sm10x_tcgen05_guardrail_trap_col_being_dealloced_not_returned_by_alloc) ;  /* 0x0000000000447944 */ /* 0x002fea0003c00000 */
[----:B------:R-:W-:Y:S05]  /*2930*/  BRA `(.L_x_67) ;  /* 0x0000000000087947 */ /* 0x000fea0003800000 */
.L_x_68:
[----:B------:R-:W-:-:S07]  /*2940*/  MOV R2, 0x2960 ;  /* 0x0000296000027802 */ /* 0x000fce0000000f00 */
[----:B-1----:R-:W-:Y:S05]  /*2950*/  CALL.REL.NOINC `($__internal_2_$__cuda_sm10x_tcgen05_guardrail_trap_unallocated_columns_being_dealloced) ;  /* 0x0000000000507944 */ /* 0x002fea0003c00000 */
.L_x_67:
[----:B------:R-:W-:Y:S01]  /*2960*/  NOP ;  /* 0x0000000000007918 */ /* 0x000fe20000000000 */
[----:B----4-:R-:W-:Y:S05]  /*2970*/  EXIT ;  /* 0x000000000000794d */ /* 0x010fea0003800000 */
.L_x_56:
[----:B------:R-:W2:Y:S02]  /*2980*/  SYNCS.PHASECHK.TRANS64.TRYWAIT P0, [UR8+0x8000], RZ ;  /* 0x008000ffff0075a7 */ /* 0x000ea40008001108 */
[----:B--2---:R-:W-:Y:S05]  /*2990*/  @!P0 BRA `(.L_x_56) ;  /* 0xfffffffc00f88947 */ /* 0x004fea000383ffff */
[----:B------:R-:W-:Y:S05]  /*29a0*/  BRA `(.L_x_70) ;  /* 0xfffffff000487947 */ /* 0x000fea000383ffff */
.L_x_58:
[----:B------:R-:W2:Y:S02]  /*29b0*/  SYNCS.PHASECHK.TRANS64.TRYWAIT P1, [UR8+0x8010], RZ ;  /* 0x008010ffff0075a7 */ /* 0x000ea40008021108 */
[----:B--2---:R-:W-:Y:S05]  /*29c0*/  @!P1 BRA `(.L_x_58) ;  /* 0xfffffffc00f89947 */ /* 0x004fea000383ffff */
[----:B------:R-:W-:Y:S05]  /*29d0*/  BRA `(.L_x_71) ;  /* 0xfffffff000e47947 */ /* 0x000fea000383ffff */
.L_x_59:
[----:B------:R-:W3:Y:S02]  /*29e0*/  SYNCS.PHASECHK.TRANS64.TRYWAIT P0, [UR28+0x8000], R2 ;  /* 0x00800002ff0075a7 */ /* 0x000ee4000800111c */
[----:B---3--:R-:W-:Y:S05]  /*29f0*/  @!P0 BRA `(.L_x_59) ;  /* 0xfffffffc00f88947 */ /* 0x008fea000383ffff */
[----:B------:R-:W-:Y:S05]  /*2a00*/  BRA `(.L_x_72) ;  /* 0xfffffff400607947 */ /* 0x000fea000383ffff */
.L_x_61:
[----:B------:R-:W3:Y:S02]  /*2a10*/  SYNCS.PHASECHK.TRANS64.TRYWAIT P0, [UR28+0x8010], R2 ;  /* 0x00801002ff0075a7 */ /* 0x000ee4000800111c */
[----:B---3--:R-:W-:Y:S05]  /*2a20*/  @!P0 BRA `(.L_x_61) ;  /* 0xfffffffc00f88947 */ /* 0x008fea000383ffff */
[----:B------:R-:W-:Y:S05]  /*2a30*/  BRA `(.L_x_73) ;  /* 0xfffffff800087947 */ /* 0x000fea000383ffff */
        .weak           $__internal_0_$__cuda_sm10x_tcgen05_guardrail_trap_col_being_dealloced_not_returned_by_alloc
        .type           $__internal_0_$__cuda_sm10x_tcgen05_guardrail_trap_col_being_dealloced_not_returned_by_alloc,@function
        .size           $__internal_0_$__cuda_sm10x_tcgen05_guardrail_trap_col_being_dealloced_not_returned_by_alloc,($__internal_1_$__cuda_sm10x_tcgen05_guardrail_trap_phase_invalid_during_alloc - $__internal_0_$__cuda_sm10x_tcgen05_guardrail_trap_col_being_dealloced_not_returned_by_alloc)
$__internal_0_$__cuda_sm10x_tcgen05_guardrail_trap_col_being_dealloced_not_returned_by_alloc:
[----:B------:R-:W-:Y:S05]  /*2a40*/  BPT.TRAP 0x1 ;  /* 0x000000040000795c */ /* 0x000fea0000300000 */
[----:B------:R-:W-:-:S04]  /*2a50*/  IMAD.MOV.U32 R3, RZ, RZ, 0x0 ;  /* 0x00000000ff037424 */ /* 0x000fc800078e00ff */
[----:B------:R-:W-:Y:S05]  /*2a60*/  RET.REL.NODEC R2 `(gluon_tcgen05) ;  /* 0xffffffd402647950 */ /* 0x000fea0003c3ffff */
        .weak           $__internal_1_$__cuda_sm10x_tcgen05_guardrail_trap_phase_invalid_during_alloc
        .type           $__internal_1_$__cuda_sm10x_tcgen05_guardrail_trap_phase_invalid_during_alloc,@function
        .size           $__internal_1_$__cuda_sm10x_tcgen05_guardrail_trap_phase_invalid_during_alloc,($__internal_2_$__cuda_sm10x_tcgen05_guardrail_trap_unallocated_columns_being_dealloced - $__internal_1_$__cuda_sm10x_tcgen05_guardrail_trap_phase_invalid_during_alloc)
$__internal_1_$__cuda_sm10x_tcgen05_guardrail_trap_phase_invalid_during_alloc:
[----:B------:R-:W-:Y:S05]  /*2a70*/  BPT.TRAP 0x1 ;  /* 0x000000040000795c */ /* 0x000fea0000300000 */
[----:B------:R-:W-:-:S04]  /*2a80*/  IMAD.MOV.U32 R3, RZ, RZ, 0x0 ;  /* 0x00000000ff037424 */ /* 0x000fc800078e00ff */
[----:B------:R-:W-:Y:S05]  /*2a90*/  RET.REL.NODEC R2 `(gluon_tcgen05) ;  /* 0xffffffd402587950 */ /* 0x000fea0003c3ffff */
        .weak           $__internal_2_$__cuda_sm10x_tcgen05_guardrail_trap_unallocated_columns_being_dealloced
        .type           $__internal_2_$__cuda_sm10x_tcgen05_guardrail_trap_unallocated_columns_being_dealloced,@function
        .size           $__internal_2_$__cuda_sm10x_tcgen05_guardrail_trap_unallocated_columns_being_dealloced,(.L_x_77 - $__internal_2_$__cuda_sm10x_tcgen05_guardrail_trap_unallocated_columns_being_dealloced)
$__internal_2_$__cuda_sm10x_tcgen05_guardrail_trap_unallocated_columns_being_dealloced:
[----:B------:R-:W-:Y:S05]  /*2aa0*/  BPT.TRAP 0x1 ;  /* 0x000000040000795c */ /* 0x000fea0000300000 */
[----:B------:R-:W-:-:S04]  /*2ab0*/  IMAD.MOV.U32 R3, RZ, RZ, 0x0 ;  /* 0x00000000ff037424 */ /* 0x000fc800078e00ff */
[----:B------:R-:W-:Y:S05]  /*2ac0*/  RET.REL.NODEC R2 `(gluon_tcgen05) ;  /* 0xffffffd4024c7950 */ /* 0x000fea0003c3ffff */
.L_x_74:
[----:B------:R-:W-:-:S00]  /*2ad0*/  BRA `(.L_x_74) ;  /* 0xfffffffc00fc7947 */ /* 0x000fc0000383ffff */
[----:B------:R-:W-:-:S00]  /*2ae0*/  NOP ;  /* 0x0000000000007918 */ /* 0x000fc00000000000 */
        /* <DEDUP_REMOVED lines=9> */
.L_x_77:


//--------------------- .nv.shared.gluon_tcgen05  --------------------------
	.section	.nv.shared.gluon_tcgen05,"aw",@nobits
	.sectionflags	@""
	.align	16
	.zero		1024


//--------------------- .nv.shared.reserved.0     --------------------------
	.section	.nv.shared.reserved.0,"aw",@nobits
	.align	8
	.weak		__nv_reservedSMEM_offset_0_alias
	.size		__nv_reservedSMEM_offset_0_alias, 0, 64
	.other		__nv_reservedSMEM_offset_0_alias,@"STO_CUDA_RESERVED_SHARED STV_DEFAULT"
__nv_reservedSMEM_offset_0_alias:
	.zero		0
.nv.shared.reserved.0:
	.zero		64
	.weak		__nv_reservedSMEM_allocation_phase
	.type		__nv_reservedSMEM_allocation_phase,@object
	.size		__nv_reservedSMEM_allocation_phase,(.L_0 - __nv_reservedSMEM_allocation_phase)
__nv_reservedSMEM_allocation_phase:
	.zero		1
.L_0:
	.zero		7
	.weak		__nv_reservedSMEM_devtool_atexit_pc
	.type		__nv_reservedSMEM_devtool_atexit_pc,@object
	.size		__nv_reservedSMEM_devtool_atexit_pc,(__nv_reservedSMEM_allocation_mask - __nv_reservedSMEM_devtool_atexit_pc)
__nv_reservedSMEM_devtool_atexit_pc:
	.zero		8
	.weak		__nv_reservedSMEM_allocation_mask
	.type		__nv_reservedSMEM_allocation_mask,@object
	.size		__nv_reservedSMEM_allocation_mask,(.L_2 - __nv_reservedSMEM_allocation_mask)
__nv_reservedSMEM_allocation_mask:
	.zero		4
.L_2:


//--------------------- .nv.constant0.gluon_tcgen05 --------------------------
	.section	.nv.constant0.gluon_tcgen05,"a",@progbits
	.sectionflags	@""
	.align	4
.nv.constant0.gluon_tcgen05:
	.zero		976


//--------------------- SYMBOLS --------------------------

	.type		.nv.reservedSmem.offset0,@object
	.size		.nv.reservedSmem.offset0,0x4
	.type		.nv.reservedSmem.cap,@object
	.size		.nv.reservedSmem.cap,0x4
